//
// Generated by NVIDIA NVVM Compiler
//
// Compiler Build ID: CL-36424714
// Cuda compilation tools, release 13.0, V13.0.88
// Based on NVVM 20.0.0
//

.version 9.0
.target sm_100
.address_size 64

	// .globl	_Z12lstm_forwardPKfS0_S0_S0_S0_S0_PfS1_iii

.visible .entry _Z12lstm_forwardPKfS0_S0_S0_S0_S0_PfS1_iii(
	.param .u64 .ptr .align 1 _Z12lstm_forwardPKfS0_S0_S0_S0_S0_PfS1_iii_param_0,
	.param .u64 .ptr .align 1 _Z12lstm_forwardPKfS0_S0_S0_S0_S0_PfS1_iii_param_1,
	.param .u64 .ptr .align 1 _Z12lstm_forwardPKfS0_S0_S0_S0_S0_PfS1_iii_param_2,
	.param .u64 .ptr .align 1 _Z12lstm_forwardPKfS0_S0_S0_S0_S0_PfS1_iii_param_3,
	.param .u64 .ptr .align 1 _Z12lstm_forwardPKfS0_S0_S0_S0_S0_PfS1_iii_param_4,
	.param .u64 .ptr .align 1 _Z12lstm_forwardPKfS0_S0_S0_S0_S0_PfS1_iii_param_5,
	.param .u64 .ptr .align 1 _Z12lstm_forwardPKfS0_S0_S0_S0_S0_PfS1_iii_param_6,
	.param .u64 .ptr .align 1 _Z12lstm_forwardPKfS0_S0_S0_S0_S0_PfS1_iii_param_7,
	.param .u32 _Z12lstm_forwardPKfS0_S0_S0_S0_S0_PfS1_iii_param_8,
	.param .u32 _Z12lstm_forwardPKfS0_S0_S0_S0_S0_PfS1_iii_param_9,
	.param .u32 _Z12lstm_forwardPKfS0_S0_S0_S0_S0_PfS1_iii_param_10
)
{
	.reg .pred 	%p<21>;
	.reg .b32 	%r<83>;
	.reg .b32 	%f<264>;
	.reg .b64 	%rd<112>;

	ld.param.u64 	%rd9, [_Z12lstm_forwardPKfS0_S0_S0_S0_S0_PfS1_iii_param_0];
	ld.param.u64 	%rd10, [_Z12lstm_forwardPKfS0_S0_S0_S0_S0_PfS1_iii_param_1];
	ld.param.u64 	%rd11, [_Z12lstm_forwardPKfS0_S0_S0_S0_S0_PfS1_iii_param_3];
	ld.param.u64 	%rd12, [_Z12lstm_forwardPKfS0_S0_S0_S0_S0_PfS1_iii_param_4];
	ld.param.u64 	%rd6, [_Z12lstm_forwardPKfS0_S0_S0_S0_S0_PfS1_iii_param_5];
	ld.param.u32 	%r33, [_Z12lstm_forwardPKfS0_S0_S0_S0_S0_PfS1_iii_param_8];
	ld.param.u32 	%r31, [_Z12lstm_forwardPKfS0_S0_S0_S0_S0_PfS1_iii_param_9];
	ld.param.u32 	%r34, [_Z12lstm_forwardPKfS0_S0_S0_S0_S0_PfS1_iii_param_10];
	cvta.to.global.u64 	%rd1, %rd11;
	cvta.to.global.u64 	%rd2, %rd9;
	cvta.to.global.u64 	%rd3, %rd12;
	cvta.to.global.u64 	%rd4, %rd10;
	mov.u32 	%r35, %ctaid.x;
	mov.u32 	%r36, %ntid.x;
	mov.u32 	%r37, %tid.x;
	mad.lo.s32 	%r1, %r35, %r36, %r37;
	mov.u32 	%r38, %ctaid.y;
	mov.u32 	%r39, %ntid.y;
	mov.u32 	%r40, %tid.y;
	mad.lo.s32 	%r41, %r38, %r39, %r40;
	setp.ge.s32 	%p1, %r1, %r33;
	setp.ge.s32 	%p2, %r41, %r34;
	or.pred  	%p3, %p1, %p2;
	@%p3 bra 	$L__BB0_19;
	cvta.to.global.u64 	%rd13, %rd6;
	mul.wide.u32 	%rd14, %r41, 4;
	add.s64 	%rd15, %rd13, %rd14;
	ld.global.f32 	%f255, [%rd15];
	add.s32 	%r42, %r34, %r41;
	mul.wide.u32 	%rd16, %r42, 4;
	add.s64 	%rd17, %rd13, %rd16;
	ld.global.f32 	%f254, [%rd17];
	add.s32 	%r43, %r42, %r34;
	mul.wide.u32 	%rd18, %r43, 4;
	add.s64 	%rd19, %rd13, %rd18;
	ld.global.f32 	%f253, [%rd19];
	add.s32 	%r44, %r43, %r34;
	mul.wide.u32 	%rd20, %r44, 4;
	add.s64 	%rd21, %rd13, %rd20;
	ld.global.f32 	%f252, [%rd21];
	setp.lt.s32 	%p4, %r31, 1;
	@%p4 bra 	$L__BB0_10;
	mul.lo.s32 	%r3, %r31, %r1;
	and.b32  	%r4, %r31, 3;
	setp.lt.u32 	%p5, %r31, 4;
	mov.b32 	%r77, 0;
	@%p5 bra 	$L__BB0_5;
	and.b32  	%r77, %r31, 2147483644;
	neg.s32 	%r75, %r77;
	shl.b32 	%r7, %r34, 4;
	mul.wide.s32 	%rd26, %r34, 4;
	mov.u32 	%r73, %r3;
	mov.u32 	%r74, %r41;
$L__BB0_4:
	.pragma "nounroll";
	mul.wide.s32 	%rd22, %r73, 4;
	add.s64 	%rd23, %rd2, %rd22;
	ld.global.f32 	%f61, [%rd23];
	mul.wide.s32 	%rd24, %r74, 4;
	add.s64 	%rd25, %rd1, %rd24;
	ld.global.f32 	%f62, [%rd25];
	fma.rn.f32 	%f63, %f61, %f62, %f255;
	add.s64 	%rd27, %rd25, %rd26;
	ld.global.f32 	%f64, [%rd27];
	fma.rn.f32 	%f65, %f61, %f64, %f254;
	add.s64 	%rd28, %rd27, %rd26;
	ld.global.f32 	%f66, [%rd28];
	fma.rn.f32 	%f67, %f61, %f66, %f253;
	add.s64 	%rd29, %rd28, %rd26;
	ld.global.f32 	%f68, [%rd29];
	fma.rn.f32 	%f69, %f61, %f68, %f252;
	ld.global.f32 	%f70, [%rd23+4];
	add.s64 	%rd30, %rd29, %rd26;
	ld.global.f32 	%f71, [%rd30];
	fma.rn.f32 	%f72, %f70, %f71, %f63;
	add.s64 	%rd31, %rd30, %rd26;
	ld.global.f32 	%f73, [%rd31];
	fma.rn.f32 	%f74, %f70, %f73, %f65;
	add.s64 	%rd32, %rd31, %rd26;
	ld.global.f32 	%f75, [%rd32];
	fma.rn.f32 	%f76, %f70, %f75, %f67;
	add.s64 	%rd33, %rd32, %rd26;
	ld.global.f32 	%f77, [%rd33];
	fma.rn.f32 	%f78, %f70, %f77, %f69;
	ld.global.f32 	%f79, [%rd23+8];
	add.s64 	%rd34, %rd33, %rd26;
	ld.global.f32 	%f80, [%rd34];
	fma.rn.f32 	%f81, %f79, %f80, %f72;
	add.s64 	%rd35, %rd34, %rd26;
	ld.global.f32 	%f82, [%rd35];
	fma.rn.f32 	%f83, %f79, %f82, %f74;
	add.s64 	%rd36, %rd35, %rd26;
	ld.global.f32 	%f84, [%rd36];
	fma.rn.f32 	%f85, %f79, %f84, %f76;
	add.s64 	%rd37, %rd36, %rd26;
	ld.global.f32 	%f86, [%rd37];
	fma.rn.f32 	%f87, %f79, %f86, %f78;
	ld.global.f32 	%f88, [%rd23+12];
	add.s64 	%rd38, %rd37, %rd26;
	ld.global.f32 	%f89, [%rd38];
	fma.rn.f32 	%f255, %f88, %f89, %f81;
	add.s64 	%rd39, %rd38, %rd26;
	ld.global.f32 	%f90, [%rd39];
	fma.rn.f32 	%f254, %f88, %f90, %f83;
	add.s64 	%rd40, %rd39, %rd26;
	ld.global.f32 	%f91, [%rd40];
	fma.rn.f32 	%f253, %f88, %f91, %f85;
	add.s64 	%rd41, %rd40, %rd26;
	ld.global.f32 	%f92, [%rd41];
	fma.rn.f32 	%f252, %f88, %f92, %f87;
	add.s32 	%r75, %r75, 4;
	add.s32 	%r74, %r74, %r7;
	add.s32 	%r73, %r73, 4;
	setp.ne.s32 	%p6, %r75, 0;
	@%p6 bra 	$L__BB0_4;
$L__BB0_5:
	setp.eq.s32 	%p7, %r4, 0;
	@%p7 bra 	$L__BB0_10;
	setp.eq.s32 	%p8, %r4, 1;
	@%p8 bra 	$L__BB0_8;
	add.s32 	%r46, %r77, %r3;
	mul.wide.s32 	%rd42, %r46, 4;
	add.s64 	%rd43, %rd2, %rd42;
	shl.b32 	%r47, %r77, 2;
	ld.global.f32 	%f93, [%rd43];
	mad.lo.s32 	%r48, %r47, %r34, %r41;
	mul.wide.s32 	%rd44, %r48, 4;
	add.s64 	%rd45, %rd1, %rd44;
	ld.global.f32 	%f94, [%rd45];
	fma.rn.f32 	%f95, %f93, %f94, %f255;
	mul.wide.s32 	%rd46, %r34, 4;
	add.s64 	%rd47, %rd45, %rd46;
	ld.global.f32 	%f96, [%rd47];
	fma.rn.f32 	%f97, %f93, %f96, %f254;
	mad.lo.s32 	%r49, %r77, -3, %r47;
	add.s64 	%rd48, %rd47, %rd46;
	ld.global.f32 	%f98, [%rd48];
	fma.rn.f32 	%f99, %f93, %f98, %f253;
	add.s64 	%rd49, %rd48, %rd46;
	ld.global.f32 	%f100, [%rd49];
	fma.rn.f32 	%f101, %f93, %f100, %f252;
	ld.global.f32 	%f102, [%rd43+4];
	add.s64 	%rd50, %rd49, %rd46;
	ld.global.f32 	%f103, [%rd50];
	fma.rn.f32 	%f255, %f102, %f103, %f95;
	add.s64 	%rd51, %rd50, %rd46;
	ld.global.f32 	%f104, [%rd51];
	fma.rn.f32 	%f254, %f102, %f104, %f97;
	add.s64 	%rd52, %rd51, %rd46;
	ld.global.f32 	%f105, [%rd52];
	fma.rn.f32 	%f253, %f102, %f105, %f99;
	add.s64 	%rd53, %rd52, %rd46;
	ld.global.f32 	%f106, [%rd53];
	fma.rn.f32 	%f252, %f102, %f106, %f101;
	add.s32 	%r77, %r49, 2;
$L__BB0_8:
	and.b32  	%r50, %r31, 1;
	setp.eq.b32 	%p9, %r50, 1;
	not.pred 	%p10, %p9;
	@%p10 bra 	$L__BB0_10;
	add.s32 	%r51, %r77, %r3;
	mul.wide.s32 	%rd54, %r51, 4;
	add.s64 	%rd55, %rd2, %rd54;
	ld.global.f32 	%f107, [%rd55];
	mul.lo.s32 	%r52, %r77, %r34;
	shl.b32 	%r53, %r52, 2;
	add.s32 	%r54, %r53, %r41;
	mul.wide.s32 	%rd56, %r54, 4;
	add.s64 	%rd57, %rd1, %rd56;
	ld.global.f32 	%f108, [%rd57];
	fma.rn.f32 	%f255, %f107, %f108, %f255;
	mul.wide.s32 	%rd58, %r34, 4;
	add.s64 	%rd59, %rd57, %rd58;
	ld.global.f32 	%f109, [%rd59];
	fma.rn.f32 	%f254, %f107, %f109, %f254;
	add.s64 	%rd60, %rd59, %rd58;
	ld.global.f32 	%f110, [%rd60];
	fma.rn.f32 	%f253, %f107, %f110, %f253;
	add.s64 	%rd61, %rd60, %rd58;
	ld.global.f32 	%f111, [%rd61];
	fma.rn.f32 	%f252, %f107, %f111, %f252;
$L__BB0_10:
	mul.lo.s32 	%r17, %r34, %r1;
	add.s32 	%r56, %r34, -1;
	and.b32  	%r18, %r34, 3;
	setp.lt.u32 	%p11, %r56, 3;
	mov.b32 	%r82, 0;
	@%p11 bra 	$L__BB0_13;
	and.b32  	%r82, %r34, 2147483644;
	neg.s32 	%r80, %r82;
	shl.b32 	%r21, %r34, 4;
	mul.wide.s32 	%rd66, %r34, 4;
	mov.u32 	%r78, %r17;
	mov.u32 	%r79, %r41;
$L__BB0_12:
	.pragma "nounroll";
	mul.wide.s32 	%rd62, %r78, 4;
	add.s64 	%rd63, %rd4, %rd62;
	ld.global.f32 	%f112, [%rd63];
	mul.wide.s32 	%rd64, %r79, 4;
	add.s64 	%rd65, %rd3, %rd64;
	ld.global.f32 	%f113, [%rd65];
	fma.rn.f32 	%f114, %f112, %f113, %f255;
	add.s64 	%rd67, %rd65, %rd66;
	ld.global.f32 	%f115, [%rd67];
	fma.rn.f32 	%f116, %f112, %f115, %f254;
	add.s64 	%rd68, %rd67, %rd66;
	ld.global.f32 	%f117, [%rd68];
	fma.rn.f32 	%f118, %f112, %f117, %f253;
	add.s64 	%rd69, %rd68, %rd66;
	ld.global.f32 	%f119, [%rd69];
	fma.rn.f32 	%f120, %f112, %f119, %f252;
	ld.global.f32 	%f121, [%rd63+4];
	add.s64 	%rd70, %rd69, %rd66;
	ld.global.f32 	%f122, [%rd70];
	fma.rn.f32 	%f123, %f121, %f122, %f114;
	add.s64 	%rd71, %rd70, %rd66;
	ld.global.f32 	%f124, [%rd71];
	fma.rn.f32 	%f125, %f121, %f124, %f116;
	add.s64 	%rd72, %rd71, %rd66;
	ld.global.f32 	%f126, [%rd72];
	fma.rn.f32 	%f127, %f121, %f126, %f118;
	add.s64 	%rd73, %rd72, %rd66;
	ld.global.f32 	%f128, [%rd73];
	fma.rn.f32 	%f129, %f121, %f128, %f120;
	ld.global.f32 	%f130, [%rd63+8];
	add.s64 	%rd74, %rd73, %rd66;
	ld.global.f32 	%f131, [%rd74];
	fma.rn.f32 	%f132, %f130, %f131, %f123;
	add.s64 	%rd75, %rd74, %rd66;
	ld.global.f32 	%f133, [%rd75];
	fma.rn.f32 	%f134, %f130, %f133, %f125;
	add.s64 	%rd76, %rd75, %rd66;
	ld.global.f32 	%f135, [%rd76];
	fma.rn.f32 	%f136, %f130, %f135, %f127;
	add.s64 	%rd77, %rd76, %rd66;
	ld.global.f32 	%f137, [%rd77];
	fma.rn.f32 	%f138, %f130, %f137, %f129;
	ld.global.f32 	%f139, [%rd63+12];
	add.s64 	%rd78, %rd77, %rd66;
	ld.global.f32 	%f140, [%rd78];
	fma.rn.f32 	%f255, %f139, %f140, %f132;
	add.s64 	%rd79, %rd78, %rd66;
	ld.global.f32 	%f141, [%rd79];
	fma.rn.f32 	%f254, %f139, %f141, %f134;
	add.s64 	%rd80, %rd79, %rd66;
	ld.global.f32 	%f142, [%rd80];
	fma.rn.f32 	%f253, %f139, %f142, %f136;
	add.s64 	%rd81, %rd80, %rd66;
	ld.global.f32 	%f143, [%rd81];
	fma.rn.f32 	%f252, %f139, %f143, %f138;
	add.s32 	%r80, %r80, 4;
	add.s32 	%r79, %r79, %r21;
	add.s32 	%r78, %r78, 4;
	setp.ne.s32 	%p12, %r80, 0;
	@%p12 bra 	$L__BB0_12;
$L__BB0_13:
	setp.eq.s32 	%p13, %r18, 0;
	@%p13 bra 	$L__BB0_18;
	setp.eq.s32 	%p14, %r18, 1;
	@%p14 bra 	$L__BB0_16;
	add.s32 	%r57, %r82, %r17;
	mul.wide.s32 	%rd82, %r57, 4;
	add.s64 	%rd83, %rd4, %rd82;
	shl.b32 	%r58, %r82, 2;
	ld.global.f32 	%f144, [%rd83];
	mad.lo.s32 	%r59, %r58, %r34, %r41;
	mul.wide.s32 	%rd84, %r59, 4;
	add.s64 	%rd85, %rd3, %rd84;
	ld.global.f32 	%f145, [%rd85];
	fma.rn.f32 	%f146, %f144, %f145, %f255;
	mul.wide.s32 	%rd86, %r34, 4;
	add.s64 	%rd87, %rd85, %rd86;
	ld.global.f32 	%f147, [%rd87];
	fma.rn.f32 	%f148, %f144, %f147, %f254;
	mad.lo.s32 	%r60, %r82, -3, %r58;
	add.s64 	%rd88, %rd87, %rd86;
	ld.global.f32 	%f149, [%rd88];
	fma.rn.f32 	%f150, %f144, %f149, %f253;
	add.s64 	%rd89, %rd88, %rd86;
	ld.global.f32 	%f151, [%rd89];
	fma.rn.f32 	%f152, %f144, %f151, %f252;
	ld.global.f32 	%f153, [%rd83+4];
	add.s64 	%rd90, %rd89, %rd86;
	ld.global.f32 	%f154, [%rd90];
	fma.rn.f32 	%f255, %f153, %f154, %f146;
	add.s64 	%rd91, %rd90, %rd86;
	ld.global.f32 	%f155, [%rd91];
	fma.rn.f32 	%f254, %f153, %f155, %f148;
	add.s64 	%rd92, %rd91, %rd86;
	ld.global.f32 	%f156, [%rd92];
	fma.rn.f32 	%f253, %f153, %f156, %f150;
	add.s64 	%rd93, %rd92, %rd86;
	ld.global.f32 	%f157, [%rd93];
	fma.rn.f32 	%f252, %f153, %f157, %f152;
	add.s32 	%r82, %r60, 2;
$L__BB0_16:
	and.b32  	%r61, %r34, 1;
	setp.eq.b32 	%p15, %r61, 1;
	not.pred 	%p16, %p15;
	@%p16 bra 	$L__BB0_18;
	add.s32 	%r62, %r82, %r17;
	mul.wide.s32 	%rd94, %r62, 4;
	add.s64 	%rd95, %rd4, %rd94;
	ld.global.f32 	%f158, [%rd95];
	mul.lo.s32 	%r63, %r82, %r34;
	shl.b32 	%r64, %r63, 2;
	add.s32 	%r65, %r64, %r41;
	mul.wide.s32 	%rd96, %r65, 4;
	add.s64 	%rd97, %rd3, %rd96;
	ld.global.f32 	%f159, [%rd97];
	fma.rn.f32 	%f255, %f158, %f159, %f255;
	mul.wide.s32 	%rd98, %r34, 4;
	add.s64 	%rd99, %rd97, %rd98;
	ld.global.f32 	%f160, [%rd99];
	fma.rn.f32 	%f254, %f158, %f160, %f254;
	add.s64 	%rd100, %rd99, %rd98;
	ld.global.f32 	%f161, [%rd100];
	fma.rn.f32 	%f253, %f158, %f161, %f253;
	add.s64 	%rd101, %rd100, %rd98;
	ld.global.f32 	%f162, [%rd101];
	fma.rn.f32 	%f252, %f158, %f162, %f252;
$L__BB0_18:
	ld.param.u64 	%rd111, [_Z12lstm_forwardPKfS0_S0_S0_S0_S0_PfS1_iii_param_7];
	ld.param.u64 	%rd110, [_Z12lstm_forwardPKfS0_S0_S0_S0_S0_PfS1_iii_param_6];
	ld.param.u64 	%rd109, [_Z12lstm_forwardPKfS0_S0_S0_S0_S0_PfS1_iii_param_2];
	fma.rn.f32 	%f163, %f255, 0fBBBB989D, 0f3F000000;
	cvt.sat.f32.f32 	%f164, %f163;
	mov.f32 	%f165, 0f4B400001;
	mov.f32 	%f166, 0f437C0000;
	fma.rm.f32 	%f167, %f164, %f166, %f165;
	add.f32 	%f168, %f167, 0fCB40007F;
	neg.f32 	%f169, %f168;
	fma.rn.f32 	%f170, %f255, 0fBFB8AA3B, %f169;
	fma.rn.f32 	%f171, %f255, 0fB2A57060, %f170;
	mov.b32 	%r66, %f167;
	shl.b32 	%r67, %r66, 23;
	mov.b32 	%f172, %r67;
	ex2.approx.ftz.f32 	%f173, %f171;
	fma.rn.f32 	%f174, %f173, %f172, 0f3F800000;
	rcp.rn.f32 	%f175, %f174;
	fma.rn.f32 	%f176, %f254, 0fBBBB989D, 0f3F000000;
	cvt.sat.f32.f32 	%f177, %f176;
	fma.rm.f32 	%f178, %f177, %f166, %f165;
	add.f32 	%f179, %f178, 0fCB40007F;
	neg.f32 	%f180, %f179;
	fma.rn.f32 	%f181, %f254, 0fBFB8AA3B, %f180;
	fma.rn.f32 	%f182, %f254, 0fB2A57060, %f181;
	mov.b32 	%r68, %f178;
	shl.b32 	%r69, %r68, 23;
	mov.b32 	%f183, %r69;
	ex2.approx.ftz.f32 	%f184, %f182;
	fma.rn.f32 	%f185, %f184, %f183, 0f3F800000;
	rcp.rn.f32 	%f186, %f185;
	fma.rn.f32 	%f187, %f253, 0fBBBB989D, 0f3F000000;
	cvt.sat.f32.f32 	%f188, %f187;
	fma.rm.f32 	%f189, %f188, %f166, %f165;
	add.f32 	%f190, %f189, 0fCB40007F;
	neg.f32 	%f191, %f190;
	fma.rn.f32 	%f192, %f253, 0fBFB8AA3B, %f191;
	fma.rn.f32 	%f193, %f253, 0fB2A57060, %f192;
	mov.b32 	%r70, %f189;
	shl.b32 	%r71, %r70, 23;
	mov.b32 	%f194, %r71;
	ex2.approx.ftz.f32 	%f195, %f193;
	fma.rn.f32 	%f196, %f195, %f194, 0f3F800000;
	rcp.rn.f32 	%f197, %f196;
	abs.f32 	%f198, %f252;
	mul.f32 	%f199, %f198, 0f4038AA3B;
	ex2.approx.ftz.f32 	%f200, %f199;
	add.f32 	%f201, %f200, 0f3F800000;
	rcp.approx.ftz.f32 	%f202, %f201;
	fma.rn.f32 	%f203, %f202, 0fC0000000, 0f3F800000;
	setp.ge.f32 	%p17, %f198, 0f41102CB4;
	selp.f32 	%f204, 0f3F800000, %f203, %p17;
	copysign.f32 	%f205, %f252, %f204;
	mul.f32 	%f206, %f252, %f252;
	fma.rn.f32 	%f207, %f206, 0f3C80F082, 0fBD563CAE;
	fma.rn.f32 	%f208, %f207, %f206, 0f3E085941;
	fma.rn.f32 	%f209, %f208, %f206, 0fBEAAA9ED;
	fma.rn.f32 	%f210, %f209, %f206, 0f00000000;
	fma.rn.f32 	%f211, %f210, %f252, %f252;
	setp.ge.f32 	%p18, %f198, 0f3F19999A;
	selp.f32 	%f212, %f205, %f211, %p18;
	add.s32 	%r72, %r17, %r41;
	cvta.to.global.u64 	%rd102, %rd109;
	mul.wide.s32 	%rd103, %r72, 4;
	add.s64 	%rd104, %rd102, %rd103;
	ld.global.f32 	%f213, [%rd104];
	mul.f32 	%f214, %f175, %f212;
	fma.rn.f32 	%f215, %f213, %f186, %f214;
	abs.f32 	%f216, %f215;
	mul.f32 	%f217, %f216, 0f4038AA3B;
	ex2.approx.ftz.f32 	%f218, %f217;
	add.f32 	%f219, %f218, 0f3F800000;
	rcp.approx.ftz.f32 	%f220, %f219;
	fma.rn.f32 	%f221, %f220, 0fC0000000, 0f3F800000;
	setp.ge.f32 	%p19, %f216, 0f41102CB4;
	selp.f32 	%f222, 0f3F800000, %f221, %p19;
	copysign.f32 	%f223, %f215, %f222;
	mul.f32 	%f224, %f215, %f215;
	fma.rn.f32 	%f225, %f224, 0f3C80F082, 0fBD563CAE;
	fma.rn.f32 	%f226, %f225, %f224, 0f3E085941;
	fma.rn.f32 	%f227, %f226, %f224, 0fBEAAA9ED;
	fma.rn.f32 	%f228, %f227, %f224, 0f00000000;
	fma.rn.f32 	%f229, %f228, %f215, %f215;
	setp.ge.f32 	%p20, %f216, 0f3F19999A;
	selp.f32 	%f230, %f223, %f229, %p20;
	mul.f32 	%f231, %f197, %f230;
	cvta.to.global.u64 	%rd105, %rd111;
	add.s64 	%rd106, %rd105, %rd103;
	st.global.f32 	[%rd106], %f215;
	cvta.to.global.u64 	%rd107, %rd110;
	add.s64 	%rd108, %rd107, %rd103;
	st.global.f32 	[%rd108], %f231;
$L__BB0_19:
	ret;

}


// ===== COMPILED SASS (sm_100) =====

	.target	sm_100

	.elftype	@"ET_EXEC"


//--------------------- .note.nv.tkinfo           --------------------------
	.section	.note.nv.tkinfo,"",@"SHT_NOTE"
	.sectionflags	@"SHF_NOTE_NV_TKINFO"
	.tkinfo
        /*0018*/ 	.word	0x00000002
        /*0030*/ 	.string	""
        /*0030*/ 	.string	"ptxas"
        /*0030*/ 	.string	"Cuda compilation tools, release 13.0, V13.0.88"
        /*0030*/ 	.string	"Build cuda_13.0.r13.0/compiler.36424714_0"
        /*0030*/ 	.string	"-arch sm_100 -m 64 "



//--------------------- .note.nv.cuinfo           --------------------------
	.section	.note.nv.cuinfo,"",@"SHT_NOTE"
	.sectionflags	@"SHF_NOTE_NV_CUINFO"
        /*0018*/ 	.short	0x0002
        /*001a*/ 	.short	0x0064
        /*001c*/ 	.short	0x0082
	.zero		2


//--------------------- .nv.info                  --------------------------
	.section	.nv.info,"",@"SHT_CUDA_INFO"
	.align	4


	//----- nvinfo : EIATTR_REGCOUNT
	.align		4
        /*0000*/ 	.byte	0x04, 0x2f
        /*0002*/ 	.short	(.L_1 - .L_0)
	.align		4
.L_0:
        /*0004*/ 	.word	index@(_Z12lstm_forwardPKfS0_S0_S0_S0_S0_PfS1_iii)
        /*0008*/ 	.word	0x00000020


	//----- nvinfo : EIATTR_FRAME_SIZE
	.align		4
.L_1:
        /*000c*/ 	.byte	0x04, 0x11
        /*000e*/ 	.short	(.L_3 - .L_2)
	.align		4
.L_2:
        /*0010*/ 	.word	index@($__internal_0_$__cuda_sm20_rcp_rn_f32_slowpath)
        /*0014*/ 	.word	0x00000000


	//----- nvinfo : EIATTR_FRAME_SIZE
	.align		4
.L_3:
        /*0018*/ 	.byte	0x04, 0x11
        /*001a*/ 	.short	(.L_5 - .L_4)
	.align		4
.L_4:
        /*001c*/ 	.word	index@(_Z12lstm_forwardPKfS0_S0_S0_S0_S0_PfS1_iii)
        /*0020*/ 	.word	0x00000000


	//----- nvinfo : EIATTR_MIN_STACK_SIZE
	.align		4
.L_5:
        /*0024*/ 	.byte	0x04, 0x12
        /*0026*/ 	.short	(.L_7 - .L_6)
	.align		4
.L_6:
        /*0028*/ 	.word	index@(_Z12lstm_forwardPKfS0_S0_S0_S0_S0_PfS1_iii)
        /*002c*/ 	.word	0x00000000
.L_7:


//--------------------- .nv.compat                --------------------------
	.section	.nv.compat,"",@"SHT_CUDA_COMPAT_INFO"
	.align	4
        /*0000*/ 	.byte	0x02, 0x09, 0x00, 0x00, 0x02, 0x02, 0x01, 0x00, 0x02, 0x05, 0x05, 0x00, 0x03, 0x07, 0x01, 0x01
        /*0010*/ 	.byte	0x02, 0x03, 0x00, 0x00, 0x02, 0x06, 0x01, 0x00, 0x04, 0x0b, 0x08, 0x00, 0x01, 0x00, 0x00, 0x00
        /*0020*/ 	.byte	0x00, 0x00, 0x00, 0x00


//--------------------- .nv.info._Z12lstm_forwardPKfS0_S0_S0_S0_S0_PfS1_iii --------------------------
	.section	.nv.info._Z12lstm_forwardPKfS0_S0_S0_S0_S0_PfS1_iii,"",@"SHT_CUDA_INFO"
	.sectionflags	@""
	.align	4


	//----- nvinfo : EIATTR_CUDA_API_VERSION
	.align		4
        /*0000*/ 	.byte	0x04, 0x37
        /*0002*/ 	.short	(.L_9 - .L_8)
.L_8:
        /*0004*/ 	.word	0x00000082


	//----- nvinfo : EIATTR_KPARAM_INFO
	.align		4
.L_9:
        /*0008*/ 	.byte	0x04, 0x17
        /*000a*/ 	.short	(.L_11 - .L_10)
.L_10:
        /*000c*/ 	.word	0x00000000
        /*0010*/ 	.short	0x000a
        /*0012*/ 	.short	0x0048
        /*0014*/ 	.byte	0x00, 0xf0, 0x11, 0x00


	//----- nvinfo : EIATTR_KPARAM_INFO
	.align		4
.L_11:
        /*0018*/ 	.byte	0x04, 0x17
        /*001a*/ 	.short	(.L_13 - .L_12)
.L_12:
        /*001c*/ 	.word	0x00000000
        /*0020*/ 	.short	0x0009
        /*0022*/ 	.short	0x0044
        /*0024*/ 	.byte	0x00, 0xf0, 0x11, 0x00


	//----- nvinfo : EIATTR_KPARAM_INFO
	.align		4
.L_13:
        /*0028*/ 	.byte	0x04, 0x17
        /*002a*/ 	.short	(.L_15 - .L_14)
.L_14:
        /*002c*/ 	.word	0x00000000
        /*0030*/ 	.short	0x0008
        /*0032*/ 	.short	0x0040
        /*0034*/ 	.byte	0x00, 0xf0, 0x11, 0x00


	//----- nvinfo : EIATTR_KPARAM_INFO
	.align		4
.L_15:
        /*0038*/ 	.byte	0x04, 0x17
        /*003a*/ 	.short	(.L_17 - .L_16)
.L_16:
        /*003c*/ 	.word	0x00000000
        /*0040*/ 	.short	0x0007
        /*0042*/ 	.short	0x0038
        /*0044*/ 	.byte	0x00, 0xf5, 0x21, 0x00


	//----- nvinfo : EIATTR_KPARAM_INFO
	.align		4
.L_17:
        /*0048*/ 	.byte	0x04, 0x17
        /*004a*/ 	.short	(.L_19 - .L_18)
.L_18:
        /*004c*/ 	.word	0x00000000
        /*0050*/ 	.short	0x0006
        /*0052*/ 	.short	0x0030
        /*0054*/ 	.byte	0x00, 0xf5, 0x21, 0x00


	//----- nvinfo : EIATTR_KPARAM_INFO
	.align		4
.L_19:
        /*0058*/ 	.byte	0x04, 0x17
        /*005a*/ 	.short	(.L_21 - .L_20)
.L_20:
        /*005c*/ 	.word	0x00000000
        /*0060*/ 	.short	0x0005
        /*0062*/ 	.short	0x0028
        /*0064*/ 	.byte	0x00, 0xf5, 0x21, 0x00


	//----- nvinfo : EIATTR_KPARAM_INFO
	.align		4
.L_21:
        /*0068*/ 	.byte	0x04, 0x17
        /*006a*/ 	.short	(.L_23 - .L_22)
.L_22:
        /*006c*/ 	.word	0x00000000
        /*0070*/ 	.short	0x0004
        /*0072*/ 	.short	0x0020
        /*0074*/ 	.byte	0x00, 0xf5, 0x21, 0x00


	//----- nvinfo : EIATTR_KPARAM_INFO
	.align		4
.L_23:
        /*0078*/ 	.byte	0x04, 0x17
        /*007a*/ 	.short	(.L_25 - .L_24)
.L_24:
        /*007c*/ 	.word	0x00000000
        /*0080*/ 	.short	0x0003
        /*0082*/ 	.short	0x0018
        /*0084*/ 	.byte	0x00, 0xf5, 0x21, 0x00


	//----- nvinfo : EIATTR_KPARAM_INFO
	.align		4
.L_25:
        /*0088*/ 	.byte	0x04, 0x17
        /*008a*/ 	.short	(.L_27 - .L_26)
.L_26:
        /*008c*/ 	.word	0x00000000
        /*0090*/ 	.short	0x0002
        /*0092*/ 	.short	0x0010
        /*0094*/ 	.byte	0x00, 0xf5, 0x21, 0x00


	//----- nvinfo : EIATTR_KPARAM_INFO
	.align		4
.L_27:
        /*0098*/ 	.byte	0x04, 0x17
        /*009a*/ 	.short	(.L_29 - .L_28)
.L_28:
        /*009c*/ 	.word	0x00000000
        /*00a0*/ 	.short	0x0001
        /*00a2*/ 	.short	0x0008
        /*00a4*/ 	.byte	0x00, 0xf5, 0x21, 0x00


	//----- nvinfo : EIATTR_KPARAM_INFO
	.align		4
.L_29:
        /*00a8*/ 	.byte	0x04, 0x17
        /*00aa*/ 	.short	(.L_31 - .L_30)
.L_30:
        /*00ac*/ 	.word	0x00000000
        /*00b0*/ 	.short	0x0000
        /*00b2*/ 	.short	0x0000
        /*00b4*/ 	.byte	0x00, 0xf5, 0x21, 0x00


	//----- nvinfo : EIATTR_SPARSE_MMA_MASK
	.align		4
.L_31:
        /*00b8*/ 	.byte	0x03, 0x50
        /*00ba*/ 	.short	0x0000


	//----- nvinfo : EIATTR_MAXREG_COUNT
	.align		4
        /*00bc*/ 	.byte	0x03, 0x1b
        /*00be*/ 	.short	0x00ff


	//----- nvinfo : EIATTR_MERCURY_ISA_VERSION
	.align		4
        /*00c0*/ 	.byte	0x03, 0x5f
        /*00c2*/ 	.short	0x0101


	//----- nvinfo : EIATTR_VRC_CTA_INIT_COUNT
	.align		4
        /*00c4*/ 	.byte	0x02, 0x4a
	.zero		1
	.zero		1


	//----- nvinfo : EIATTR_EXIT_INSTR_OFFSETS
	.align		4
        /*00c8*/ 	.byte	0x04, 0x1c
        /*00ca*/ 	.short	(.L_33 - .L_32)


	//   ....[0]....
.L_32:
        /*00cc*/ 	.word	0x000000d0


	//   ....[1]....
        /*00d0*/ 	.word	0x00001970


	//----- nvinfo : EIATTR_CRS_STACK_SIZE
	.align		4
.L_33:
        /*00d4*/ 	.byte	0x04, 0x1e
        /*00d6*/ 	.short	(.L_35 - .L_34)
.L_34:
        /*00d8*/ 	.word	0x00000000


	//----- nvinfo : EIATTR_CBANK_PARAM_SIZE
	.align		4
.L_35:
        /*00dc*/ 	.byte	0x03, 0x19
        /*00de*/ 	.short	0x004c


	//----- nvinfo : EIATTR_PARAM_CBANK
	.align		4
        /*00e0*/ 	.byte	0x04, 0x0a
        /*00e2*/ 	.short	(.L_37 - .L_36)
	.align		4
.L_36:
        /*00e4*/ 	.word	index@(.nv.constant0._Z12lstm_forwardPKfS0_S0_S0_S0_S0_PfS1_iii)
        /*00e8*/ 	.short	0x0380
        /*00ea*/ 	.short	0x004c


	//----- nvinfo : EIATTR_SW_WAR
	.align		4
.L_37:
        /*00ec*/ 	.byte	0x04, 0x36
        /*00ee*/ 	.short	(.L_39 - .L_38)
.L_38:
        /*00f0*/ 	.word	0x00000008
.L_39:


//--------------------- .nv.callgraph             --------------------------
	.section	.nv.callgraph,"",@"SHT_CUDA_CALLGRAPH"
	.align	4
	.sectionentsize	8
	.align		4
        /*0000*/ 	.word	0x00000000
	.align		4
        /*0004*/ 	.word	0xffffffff
	.align		4
        /*0008*/ 	.word	0x00000000
	.align		4
        /*000c*/ 	.word	0xfffffffe
	.align		4
        /*0010*/ 	.word	0x00000000
	.align		4
        /*0014*/ 	.word	0xfffffffd
	.align		4
        /*0018*/ 	.word	0x00000000
	.align		4
        /*001c*/ 	.word	0xfffffffc


//--------------------- .text._Z12lstm_forwardPKfS0_S0_S0_S0_S0_PfS1_iii --------------------------
	.section	.text._Z12lstm_forwardPKfS0_S0_S0_S0_S0_PfS1_iii,"ax",@progbits
	.align	128
        .global         _Z12lstm_forwardPKfS0_S0_S0_S0_S0_PfS1_iii
        .type           _Z12lstm_forwardPKfS0_S0_S0_S0_S0_PfS1_iii,@function
        .size           _Z12lstm_forwardPKfS0_S0_S0_S0_S0_PfS1_iii,(.L_x_22 - _Z12lstm_forwardPKfS0_S0_S0_S0_S0_PfS1_iii)
        .other          _Z12lstm_forwardPKfS0_S0_S0_S0_S0_PfS1_iii,@"STO_CUDA_ENTRY STV_DEFAULT"
_Z12lstm_forwardPKfS0_S0_S0_S0_S0_PfS1_iii:
.text._Z12lstm_forwardPKfS0_S0_S0_S0_S0_PfS1_iii:
[----:B------:R-:W-:Y:S01]  /*0000*/  LDC R1, c[0x0][0x37c] ;  /* 0x0000df00ff017b82 */ /* 0x000fe20000000800 */
[----:B------:R-:W0:Y:S07]  /*0010*/  S2R R4, SR_TID.Y ;  /* 0x0000000000047919 */ /* 0x000e2e0000002200 */
[----:B------:R-:W1:Y:S01]  /*0020*/  LDC R5, c[0x0][0x360] ;  /* 0x0000d800ff057b82 */ /* 0x000e620000000800 */
[----:B------:R-:W2:Y:S01]  /*0030*/  LDCU UR6, c[0x0][0x3c0] ;  /* 0x00007800ff0677ac */ /* 0x000ea20008000800 */
[----:B------:R-:W1:Y:S06]  /*0040*/  S2R R0, SR_TID.X ;  /* 0x0000000000007919 */ /* 0x000e6c0000002100 */
[----:B------:R-:W0:Y:S08]  /*0050*/  S2UR UR5, SR_CTAID.Y ;  /* 0x00000000000579c3 */ /* 0x000e300000002600 */
[----:B------:R-:W0:Y:S08]  /*0060*/  LDC R3, c[0x0][0x364] ;  /* 0x0000d900ff037b82 */ /* 0x000e300000000800 */
[----:B------:R-:W1:Y:S08]  /*0070*/  S2UR UR4, SR_CTAID.X ;  /* 0x00000000000479c3 */ /* 0x000e700000002500 */
[----:B------:R-:W3:Y:S01]  /*0080*/  LDC R2, c[0x0][0x3c8] ;  /* 0x0000f200ff027b82 */ /* 0x000ee20000000800 */
[----:B0-----:R-:W-:-:S02]  /*0090*/  IMAD R3, R3, UR5, R4 ;  /* 0x0000000503037c24 */ /* 0x001fc4000f8e0204 */
[----:B-1----:R-:W-:-:S03]  /*00a0*/  IMAD R5, R5, UR4, R0 ;  /* 0x0000000405057c24 */ /* 0x002fc6000f8e0200 */
[----:B---3--:R-:W-:-:S04]  /*00b0*/  ISETP.GE.AND P0, PT, R3, R2, PT ;  /* 0x000000020300720c */ /* 0x008fc80003f06270 */
[----:B--2---:R-:W-:-:S13]  /*00c0*/  ISETP.GE.OR P0, PT, R5, UR6, P0 ;  /* 0x0000000605007c0c */ /* 0x004fda0008706670 */
[----:B------:R-:W-:Y:S05]  /*00d0*/  @P0 EXIT ;  /* 0x000000000000094d */ /* 0x000fea0003800000 */
[----:B------:R-:W0:Y:S01]  /*00e0*/  LDC.64 R14, c[0x0][0x3a8] ;  /* 0x0000ea00ff0e7b82 */ /* 0x000e220000000a00 */
[----:B------:R-:W1:Y:S01]  /*00f0*/  LDCU.64 UR8, c[0x0][0x358] ;  /* 0x00006b00ff0877ac */ /* 0x000e620008000a00 */
[-C--:B------:R-:W-:Y:S01]  /*0100*/  IADD3 R9, PT, PT, R3, R2.reuse, RZ ;  /* 0x0000000203097210 */ /* 0x080fe20007ffe0ff */
[----:B------:R-:W2:Y:S03]  /*0110*/  LDCU UR5, c[0x0][0x3c4] ;  /* 0x00007880ff0577ac */ /* 0x000ea60008000800 */
[----:B------:R-:W-:-:S04]  /*0120*/  IADD3 R11, PT, PT, R9, R2, RZ ;  /* 0x00000002090b7210 */ /* 0x000fc80007ffe0ff */
[----:B------:R-:W-:Y:S01]  /*0130*/  IADD3 R13, PT, PT, R11, R2, RZ ;  /* 0x000000020b0d7210 */ /* 0x000fe20007ffe0ff */
[----:B0-----:R-:W-:-:S04]  /*0140*/  IMAD.WIDE.U32 R6, R3, 0x4, R14 ;  /* 0x0000000403067825 */ /* 0x001fc800078e000e */
[--C-:B------:R-:W-:Y:S01]  /*0150*/  IMAD.WIDE.U32 R8, R9, 0x4, R14.reuse ;  /* 0x0000000409087825 */ /* 0x100fe200078e000e */
[----:B-1----:R0:W5:Y:S03]  /*0160*/  LDG.E R21, desc[UR8][R6.64] ;  /* 0x0000000806157981 */ /* 0x002166000c1e1900 */
[--C-:B------:R-:W-:Y:S01]  /*0170*/  IMAD.WIDE.U32 R10, R11, 0x4, R14.reuse ;  /* 0x000000040b0a7825 */ /* 0x100fe200078e000e */
[----:B------:R0:W5:Y:S03]  /*0180*/  LDG.E R23, desc[UR8][R8.64] ;  /* 0x0000000808177981 */ /* 0x000166000c1e1900 */
[----:B------:R-:W-:Y:S02]  /*0190*/  IMAD.WIDE.U32 R14, R13, 0x4, R14 ;  /* 0x000000040d0e7825 */ /* 0x000fe400078e000e */
[----:B------:R0:W5:Y:S04]  /*01a0*/  LDG.E R13, desc[UR8][R10.64] ;  /* 0x000000080a0d7981 */ /* 0x000168000c1e1900 */
[----:B------:R0:W5:Y:S01]  /*01b0*/  LDG.E R4, desc[UR8][R14.64] ;  /* 0x000000080e047981 */ /* 0x000162000c1e1900 */
[----:B--2---:R-:W-:-:S09]  /*01c0*/  UISETP.GE.AND UP0, UPT, UR5, 0x1, UPT ;  /* 0x000000010500788c */ /* 0x004fd2000bf06270 */
[----:B0-----:R-:W-:Y:S05]  /*01d0*/  BRA.U !UP0, `(.L_x_0) ;  /* 0x0000000908007547 */ /* 0x001fea000b800000 */
[----:B------:R-:W-:Y:S02]  /*01e0*/  UISETP.GE.U32.AND UP1, UPT, UR5, 0x4, UPT ;  /* 0x000000040500788c */ /* 0x000fe4000bf26070 */
[----:B------:R-:W-:Y:S01]  /*01f0*/  IMAD R6, R5, UR5, RZ ;  /* 0x0000000505067c24 */ /* 0x000fe2000f8e02ff */
[----:B------:R-:W-:Y:S01]  /*0200*/  ULOP3.LUT UR6, UR5, 0x3, URZ, 0xc0, !UPT ;  /* 0x0000000305067892 */ /* 0x000fe2000f8ec0ff */
[----:B------:R-:W-:-:S03]  /*0210*/  UMOV UR4, URZ ;  /* 0x000000ff00047c82 */ /* 0x000fc60008000000 */
[----:B------:R-:W-:Y:S02]  /*0220*/  UISETP.NE.AND UP0, UPT, UR6, URZ, UPT ;  /* 0x000000ff0600728c */ /* 0x000fe4000bf05270 */
[----:B------:R-:W-:Y:S09]  /*0230*/  BRA.U !UP1, `(.L_x_1) ;  /* 0x0000000509007547 */ /* 0x000ff2000b800000 */
[----:B------:R-:W-:Y:S01]  /*0240*/  ULOP3.LUT UR4, UR5, 0x7ffffffc, URZ, 0xc0, !UPT ;  /* 0x7ffffffc05047892 */ /* 0x000fe2000f8ec0ff */
[----:B------:R-:W-:Y:S02]  /*0250*/  MOV R0, R6 ;  /* 0x0000000600007202 */ /* 0x000fe40000000f00 */
[----:B------:R-:W-:Y:S01]  /*0260*/  MOV R7, R3 ;  /* 0x0000000300077202 */ /* 0x000fe20000000f00 */
[----:B------:R-:W-:-:S12]  /*0270*/  UIADD3 UR7, UPT, UPT, -UR4, URZ, URZ ;  /* 0x000000ff04077290 */ /* 0x000fd8000fffe1ff */
.L_x_2:
[----:B------:R-:W0:Y:S08]  /*0280*/  LDC.64 R14, c[0x0][0x398] ;  /* 0x0000e600ff0e7b82 */ /* 0x000e300000000a00 */
[----:B------:R-:W1:Y:S01]  /*0290*/  LDC.64 R10, c[0x0][0x380] ;  /* 0x0000e000ff0a7b82 */ /* 0x000e620000000a00 */
[----:B0-----:R-:W-:-:S05]  /*02a0*/  IMAD.WIDE R14, R7, 0x4, R14 ;  /* 0x00000004070e7825 */ /* 0x001fca00078e020e */
[----:B------:R0:W2:Y:S01]  /*02b0*/  LDG.E R27, desc[UR8][R14.64] ;  /* 0x000000080e1b7981 */ /* 0x0000a2000c1e1900 */
[----:B------:R-:W-:-:S04]  /*02c0*/  IMAD.WIDE R16, R2, 0x4, R14 ;  /* 0x0000000402107825 */ /* 0x000fc800078e020e */
[----:B-1----:R-:W-:Y:S01]  /*02d0*/  IMAD.WIDE R10, R0, 0x4, R10 ;  /* 0x00000004000a7825 */ /* 0x002fe200078e020a */
[----:B------:R1:W3:Y:S03]  /*02e0*/  LDG.E R26, desc[UR8][R16.64] ;  /* 0x00000008101a7981 */ /* 0x0002e6000c1e1900 */
[C---:B------:R-:W-:Y:S01]  /*02f0*/  IMAD.WIDE R28, R2.reuse, 0x4, R16 ;  /* 0x00000004021c7825 */ /* 0x040fe200078e0210 */
[----:B------:R-:W3:Y:S03]  /*0300*/  LDG.E R20, desc[UR8][R10.64] ;  /* 0x000000080a147981 */ /* 0x000ee6000c1e1900 */
[C---:B------:R-:W-:Y:S02]  /*0310*/  IMAD.WIDE R18, R2.reuse, 0x4, R28 ;  /* 0x0000000402127825 */ /* 0x040fe400078e021c */
[----:B------:R-:W4:Y:S04]  /*0320*/  LDG.E R28, desc[UR8][R28.64] ;  /* 0x000000081c1c7981 */ /* 0x000f28000c1e1900 */
[----:B------:R-:W4:Y:S01]  /*0330*/  LDG.E R29, desc[UR8][R18.64] ;  /* 0x00000008121d7981 */ /* 0x000f22000c1e1900 */
[----:B------:R-:W-:-:S04]  /*0340*/  IMAD.WIDE R8, R2, 0x4, R18 ;  /* 0x0000000402087825 */ /* 0x000fc800078e0212 */
[C---:B0-----:R-:W-:Y:S02]  /*0350*/  IMAD.WIDE R14, R2.reuse, 0x4, R8 ;  /* 0x00000004020e7825 */ /* 0x041fe400078e0208 */
[----:B------:R-:W4:Y:S02]  /*0360*/  LDG.E R8, desc[UR8][R8.64] ;  /* 0x0000000808087981 */ /* 0x000f24000c1e1900 */
[----:B-1----:R-:W-:-:S05]  /*0370*/  IMAD.WIDE R16, R2, 0x4, R14 ;  /* 0x0000000402107825 */ /* 0x002fca00078e020e */
[----:B------:R-:W4:Y:S01]  /*0380*/  LDG.E R12, desc[UR8][R16.64] ;  /* 0x00000008100c7981 */ /* 0x000f22000c1e1900 */
[----:B------:R-:W-:-:S03]  /*0390*/  IMAD.WIDE R24, R2, 0x4, R16 ;  /* 0x0000000402187825 */ /* 0x000fc600078e0210 */
[----:B------:R0:W4:Y:S04]  /*03a0*/  LDG.E R9, desc[UR8][R14.64] ;  /* 0x000000080e097981 */ /* 0x000128000c1e1900 */
[----:B------:R1:W4:Y:S01]  /*03b0*/  LDG.E R22, desc[UR8][R24.64] ;  /* 0x0000000818167981 */ /* 0x000322000c1e1900 */
[----:B0-----:R-:W-:-:S04]  /*03c0*/  IMAD.WIDE R14, R2, 0x4, R24 ;  /* 0x00000004020e7825 */ /* 0x001fc800078e0218 */
[----:B------:R-:W-:-:S04]  /*03d0*/  IMAD.WIDE R16, R2, 0x4, R14 ;  /* 0x0000000402107825 */ /* 0x000fc800078e020e */
[----:B------:R-:W-:-:S04]  /*03e0*/  IMAD.WIDE R18, R2, 0x4, R16 ;  /* 0x0000000402127825 */ /* 0x000fc800078e0210 */
[C---:B---3-5:R-:W-:Y:S01]  /*03f0*/  FFMA R26, R20.reuse, R26, R23 ;  /* 0x0000001a141a7223 */ /* 0x068fe20000000017 */
[C---:B--2---:R-:W-:Y:S01]  /*0400*/  FFMA R27, R20.reuse, R27, R21 ;  /* 0x0000001b141b7223 */ /* 0x044fe20000000015 */
[C---:B----4-:R-:W-:Y:S02]  /*0410*/  FFMA R13, R20.reuse, R28, R13 ;  /* 0x0000001c140d7223 */ /* 0x050fe4000000000d */
[----:B------:R-:W2:Y:S01]  /*0420*/  LDG.E R28, desc[UR8][R10.64+0x8] ;  /* 0x000008080a1c7981 */ /* 0x000ea2000c1e1900 */
[----:B------:R-:W-:Y:S01]  /*0430*/  FFMA R23, R20, R29, R4 ;  /* 0x0000001d14177223 */ /* 0x000fe20000000004 */
[C---:B------:R-:W-:Y:S02]  /*0440*/  IMAD.WIDE R20, R2.reuse, 0x4, R18 ;  /* 0x0000000402147825 */ /* 0x040fe400078e0212 */
[----:B------:R-:W3:Y:S04]  /*0450*/  LDG.E R29, desc[UR8][R10.64+0x4] ;  /* 0x000004080a1d7981 */ /* 0x000ee8000c1e1900 */
[----:B------:R-:W4:Y:S01]  /*0460*/  LDG.E R4, desc[UR8][R10.64+0xc] ;  /* 0x00000c080a047981 */ /* 0x000f22000c1e1900 */
[----:B-1----:R-:W-:-:S03]  /*0470*/  IMAD.WIDE R24, R2, 0x4, R20 ;  /* 0x0000000402187825 */ /* 0x002fc600078e0214 */
[----:B------:R-:W2:Y:S04]  /*0480*/  LDG.E R19, desc[UR8][R18.64] ;  /* 0x0000000812137981 */ /* 0x000ea8000c1e1900 */
[----:B------:R-:W4:Y:S04]  /*0490*/  LDG.E R21, desc[UR8][R20.64] ;  /* 0x0000000814157981 */ /* 0x000f28000c1e1900 */
[----:B------:R0:W4:Y:S04]  /*04a0*/  LDG.E R11, desc[UR8][R14.64] ;  /* 0x000000080e0b7981 */ /* 0x000128000c1e1900 */
[----:B------:R1:W4:Y:S04]  /*04b0*/  LDG.E R10, desc[UR8][R16.64] ;  /* 0x00000008100a7981 */ /* 0x000328000c1e1900 */
[----:B------:R1:W4:Y:S01]  /*04c0*/  LDG.E R18, desc[UR8][R24.64] ;  /* 0x0000000818127981 */ /* 0x000322000c1e1900 */
[----:B0-----:R-:W-:-:S04]  /*04d0*/  IMAD.WIDE R14, R2, 0x4, R24 ;  /* 0x00000004020e7825 */ /* 0x001fc800078e0218 */
[C---:B-1----:R-:W-:Y:S02]  /*04e0*/  IMAD.WIDE R16, R2.reuse, 0x4, R14 ;  /* 0x0000000402107825 */ /* 0x042fe400078e020e */
[----:B------:R-:W4:Y:S02]  /*04f0*/  LDG.E R15, desc[UR8][R14.64] ;  /* 0x000000080e0f7981 */ /* 0x000f24000c1e1900 */
[----:B------:R-:W-:Y:S02]  /*0500*/  IMAD.WIDE R24, R2, 0x4, R16 ;  /* 0x0000000402187825 */ /* 0x000fe400078e0210 */
[----:B------:R-:W4:Y:S04]  /*0510*/  LDG.E R20, desc[UR8][R16.64] ;  /* 0x0000000810147981 */ /* 0x000f28000c1e1900 */
[----:B------:R-:W4:Y:S01]  /*0520*/  LDG.E R25, desc[UR8][R24.64] ;  /* 0x0000000818197981 */ /* 0x000f22000c1e1900 */
[----:B------:R-:W-:-:S04]  /*0530*/  UIADD3 UR7, UPT, UPT, UR7, 0x4, URZ ;  /* 0x0000000407077890 */ /* 0x000fc8000fffe0ff */
[----:B------:R-:W-:Y:S01]  /*0540*/  UISETP.NE.AND UP1, UPT, UR7, URZ, UPT ;  /* 0x000000ff0700728c */ /* 0x000fe2000bf25270 */
[----:B------:R-:W-:Y:S02]  /*0550*/  IADD3 R0, PT, PT, R0, 0x4, RZ ;  /* 0x0000000400007810 */ /* 0x000fe40007ffe0ff */
[----:B------:R-:W-:Y:S01]  /*0560*/  LEA R7, R2, R7, 0x4 ;  /* 0x0000000702077211 */ /* 0x000fe200078e20ff */
[C---:B---3--:R-:W-:Y:S01]  /*0570*/  FFMA R27, R29.reuse, R8, R27 ;  /* 0x000000081d1b7223 */ /* 0x048fe2000000001b */
[C---:B------:R-:W-:Y:S01]  /*0580*/  FFMA R9, R29.reuse, R9, R26 ;  /* 0x000000091d097223 */ /* 0x040fe2000000001a */
[C---:B------:R-:W-:Y:S01]  /*0590*/  FFMA R12, R29.reuse, R12, R13 ;  /* 0x0000000c1d0c7223 */ /* 0x040fe2000000000d */
[----:B------:R-:W-:-:S03]  /*05a0*/  FFMA R22, R29, R22, R23 ;  /* 0x000000161d167223 */ /* 0x000fc60000000017 */
[C---:B--2---:R-:W-:Y:S01]  /*05b0*/  FFMA R19, R28.reuse, R19, R12 ;  /* 0x000000131c137223 */ /* 0x044fe2000000000c */
[C---:B----4-:R-:W-:Y:S01]  /*05c0*/  FFMA R22, R28.reuse, R21, R22 ;  /* 0x000000151c167223 */ /* 0x050fe20000000016 */
[C---:B------:R-:W-:Y:S01]  /*05d0*/  FFMA R11, R28.reuse, R11, R27 ;  /* 0x0000000b1c0b7223 */ /* 0x040fe2000000001b */
[----:B------:R-:W-:-:S03]  /*05e0*/  FFMA R10, R28, R10, R9 ;  /* 0x0000000a1c0a7223 */ /* 0x000fc60000000009 */
[C---:B------:R-:W-:Y:S01]  /*05f0*/  FFMA R21, R4.reuse, R18, R11 ;  /* 0x0000001204157223 */ /* 0x040fe2000000000b */
[C---:B------:R-:W-:Y:S01]  /*0600*/  FFMA R23, R4.reuse, R15, R10 ;  /* 0x0000000f04177223 */ /* 0x040fe2000000000a */
[C---:B------:R-:W-:Y:S01]  /*0610*/  FFMA R13, R4.reuse, R20, R19 ;  /* 0x00000014040d7223 */ /* 0x040fe20000000013 */
[----:B------:R-:W-:Y:S01]  /*0620*/  FFMA R4, R4, R25, R22 ;  /* 0x0000001904047223 */ /* 0x000fe20000000016 */
[----:B------:R-:W-:Y:S06]  /*0630*/  BRA.U UP1, `(.L_x_2) ;  /* 0xfffffffd01107547 */ /* 0x000fec000b83ffff */
.L_x_1:
[----:B------:R-:W-:Y:S05]  /*0640*/  BRA.U !UP0, `(.L_x_0) ;  /* 0x0000000108e47547 */ /* 0x000fea000b800000 */
[----:B------:R-:W-:Y:S02]  /*0650*/  UISETP.NE.AND UP0, UPT, UR6, 0x1, UPT ;  /* 0x000000010600788c */ /* 0x000fe4000bf05270 */
[----:B------:R-:W-:-:S04]  /*0660*/  ULOP3.LUT UR5, UR5, 0x1, URZ, 0xc0, !UPT ;  /* 0x0000000105057892 */ /* 0x000fc8000f8ec0ff */
[----:B------:R-:W-:-:S03]  /*0670*/  UISETP.NE.U32.AND UP1, UPT, UR5, 0x1, UPT ;  /* 0x000000010500788c */ /* 0x000fc6000bf25070 */
[----:B------:R-:W-:Y:S08]  /*0680*/  BRA.U !UP0, `(.L_x_3) ;  /* 0x0000000108847547 */ /* 0x000ff0000b800000 */
[----:B------:R-:W0:Y:S01]  /*0690*/  LDC.64 R26, c[0x0][0x398] ;  /* 0x0000e600ff1a7b82 */ /* 0x000e220000000a00 */
[----:B------:R-:W-:-:S06]  /*06a0*/  USHF.L.U32 UR5, UR4, 0x2, URZ ;  /* 0x0000000204057899 */ /* 0x000fcc00080006ff */
[----:B------:R-:W-:Y:S01]  /*06b0*/  IMAD R7, R2, UR5, R3 ;  /* 0x0000000502077c24 */ /* 0x000fe2000f8e0203 */
[----:B------:R-:W1:Y:S03]  /*06c0*/  LDC.64 R28, c[0x0][0x380] ;  /* 0x0000e000ff1c7b82 */ /* 0x000e660000000a00 */
[----:B0-----:R-:W-:Y:S01]  /*06d0*/  IMAD.WIDE R26, R7, 0x4, R26 ;  /* 0x00000004071a7825 */ /* 0x001fe200078e021a */
[----:B------:R-:W-:-:S03]  /*06e0*/  IADD3 R7, PT, PT, R6, UR4, RZ ;  /* 0x0000000406077c10 */ /* 0x000fc6000fffe0ff */
[C---:B------:R-:W-:Y:S02]  /*06f0*/  IMAD.WIDE R8, R2.reuse, 0x4, R26 ;  /* 0x0000000402087825 */ /* 0x040fe400078e021a */
[----:B------:R-:W2:Y:S02]  /*0700*/  LDG.E R26, desc[UR8][R26.64] ;  /* 0x000000081a1a7981 */ /* 0x000ea4000c1e1900 */
[----:B-1----:R-:W-:Y:S02]  /*0710*/  IMAD.WIDE R28, R7, 0x4, R28 ;  /* 0x00000004071c7825 */ /* 0x002fe400078e021c */
[----:B------:R0:W3:Y:S02]  /*0720*/  LDG.E R12, desc[UR8][R8.64] ;  /* 0x00000008080c7981 */ /* 0x0000e4000c1e1900 */
[C---:B------:R-:W-:Y:S02]  /*0730*/  IMAD.WIDE R10, R2.reuse, 0x4, R8 ;  /* 0x00000004020a7825 */ /* 0x040fe400078e0208 */
[----:B------:R-:W2:Y:S02]  /*0740*/  LDG.E R0, desc[UR8][R28.64] ;  /* 0x000000081c007981 */ /* 0x000ea4000c1e1900 */
[----:B------:R-:W-:-:S02]  /*0750*/  IMAD.WIDE R14, R2, 0x4, R10 ;  /* 0x00000004020e7825 */ /* 0x000fc400078e020a */
[----:B------:R-:W4:Y:S04]  /*0760*/  LDG.E R7, desc[UR8][R28.64+0x4] ;  /* 0x000004081c077981 */ /* 0x000f28000c1e1900 */
[----:B------:R-:W4:Y:S01]  /*0770*/  LDG.E R10, desc[UR8][R10.64] ;  /* 0x000000080a0a7981 */ /* 0x000f22000c1e1900 */
[----:B------:R-:W-:-:S03]  /*0780*/  IMAD.WIDE R16, R2, 0x4, R14 ;  /* 0x0000000402107825 */ /* 0x000fc600078e020e */
[----:B------:R-:W4:Y:S01]  /*0790*/  LDG.E R15, desc[UR8][R14.64] ;  /* 0x000000080e0f7981 */ /* 0x000f22000c1e1900 */
[----:B------:R-:W-:-:S03]  /*07a0*/  IMAD.WIDE R18, R2, 0x4, R16 ;  /* 0x0000000402127825 */ /* 0x000fc600078e0210 */
[----:B------:R-:W4:Y:S01]  /*07b0*/  LDG.E R16, desc[UR8][R16.64] ;  /* 0x0000000810107981 */ /* 0x000f22000c1e1900 */
[----:B------:R-:W-:-:S03]  /*07c0*/  IMAD.WIDE R24, R2, 0x4, R18 ;  /* 0x0000000402187825 */ /* 0x000fc600078e0212 */
[----:B------:R-:W4:Y:S01]  /*07d0*/  LDG.E R19, desc[UR8][R18.64] ;  /* 0x0000000812137981 */ /* 0x000f22000c1e1900 */
[----:B0-----:R-:W-:-:S03]  /*07e0*/  IMAD.WIDE R8, R2, 0x4, R24 ;  /* 0x0000000402087825 */ /* 0x001fc600078e0218 */
[----:B------:R-:W4:Y:S04]  /*07f0*/  LDG.E R25, desc[UR8][R24.64] ;  /* 0x0000000818197981 */ /* 0x000f28000c1e1900 */
[----:B------:R-:W4:Y:S01]  /*0800*/  LDG.E R9, desc[UR8][R8.64] ;  /* 0x0000000808097981 */ /* 0x000f22000c1e1900 */
[----:B------:R-:W-:Y:S01]  /*0810*/  UIADD3 UR4, UPT, UPT, UR4, 0x2, URZ ;  /* 0x0000000204047890 */ /* 0x000fe2000fffe0ff */
[C---:B--2--5:R-:W-:Y:S01]  /*0820*/  FFMA R20, R0.reuse, R26, R21 ;  /* 0x0000001a00147223 */ /* 0x064fe20000000015 */
[C---:B---3--:R-:W-:Y:S01]  /*0830*/  FFMA R12, R0.reuse, R12, R23 ;  /* 0x0000000c000c7223 */ /* 0x048fe20000000017 */
[C---:B----4-:R-:W-:Y:S01]  /*0840*/  FFMA R22, R0.reuse, R10, R13 ;  /* 0x0000000a00167223 */ /* 0x050fe2000000000d */
[----:B------:R-:W-:Y:S01]  /*0850*/  FFMA R4, R0, R15, R4 ;  /* 0x0000000f00047223 */ /* 0x000fe20000000004 */
[C---:B------:R-:W-:Y:S01]  /*0860*/  FFMA R21, R7.reuse, R16, R20 ;  /* 0x0000001007157223 */ /* 0x040fe20000000014 */
[C---:B------:R-:W-:Y:S01]  /*0870*/  FFMA R23, R7.reuse, R19, R12 ;  /* 0x0000001307177223 */ /* 0x040fe2000000000c */
[C---:B------:R-:W-:Y:S01]  /*0880*/  FFMA R13, R7.reuse, R25, R22 ;  /* 0x00000019070d7223 */ /* 0x040fe20000000016 */
[----:B------:R-:W-:-:S07]  /*0890*/  FFMA R4, R7, R9, R4 ;  /* 0x0000000907047223 */ /* 0x000fce0000000004 */
.L_x_3:
[----:B------:R-:W-:Y:S05]  /*08a0*/  BRA.U UP1, `(.L_x_0) ;  /* 0x00000001014c7547 */ /* 0x000fea000b800000 */
[----:B------:R-:W0:Y:S01]  /*08b0*/  LDC.64 R8, c[0x0][0x398] ;  /* 0x0000e600ff087b82 */ /* 0x000e220000000a00 */
[----:B------:R-:W-:Y:S01]  /*08c0*/  IMAD R0, R2, UR4, RZ ;  /* 0x0000000402007c24 */ /* 0x000fe2000f8e02ff */
[----:B------:R-:W-:-:S04]  /*08d0*/  IADD3 R17, PT, PT, R6, UR4, RZ ;  /* 0x0000000406117c10 */ /* 0x000fc8000fffe0ff */
[----:B------:R-:W-:Y:S02]  /*08e0*/  LEA R7, R0, R3, 0x2 ;  /* 0x0000000300077211 */ /* 0x000fe400078e10ff */
[----:B------:R-:W1:Y:S03]  /*08f0*/  LDC.64 R14, c[0x0][0x380] ;  /* 0x0000e000ff0e7b82 */ /* 0x000e660000000a00 */
[----:B0-----:R-:W-:-:S04]  /*0900*/  IMAD.WIDE R8, R7, 0x4, R8 ;  /* 0x0000000407087825 */ /* 0x001fc800078e0208 */
[----:B------:R-:W-:Y:S02]  /*0910*/  IMAD.WIDE R10, R2, 0x4, R8 ;  /* 0x00000004020a7825 */ /* 0x000fe400078e0208 */
[----:B------:R-:W2:Y:S02]  /*0920*/  LDG.E R8, desc[UR8][R8.64] ;  /* 0x0000000808087981 */ /* 0x000ea4000c1e1900 */
[----:B-1----:R-:W-:-:S04]  /*0930*/  IMAD.WIDE R16, R17, 0x4, R14 ;  /* 0x0000000411107825 */ /* 0x002fc800078e020e */
[C---:B------:R-:W-:Y:S02]  /*0940*/  IMAD.WIDE R6, R2.reuse, 0x4, R10 ;  /* 0x0000000402067825 */ /* 0x040fe400078e020a */
[----:B------:R-:W2:Y:S02]  /*0950*/  LDG.E R16, desc[UR8][R16.64] ;  /* 0x0000000810107981 */ /* 0x000ea4000c1e1900 */
[----:B------:R-:W-:Y:S02]  /*0960*/  IMAD.WIDE R14, R2, 0x4, R6 ;  /* 0x00000004020e7825 */ /* 0x000fe400078e0206 */
[----:B------:R-:W3:Y:S04]  /*0970*/  LDG.E R10, desc[UR8][R10.64] ;  /* 0x000000080a0a7981 */ /* 0x000ee8000c1e1900 */
[----:B------:R-:W4:Y:S04]  /*0980*/  LDG.E R6, desc[UR8][R6.64] ;  /* 0x0000000806067981 */ /* 0x000f28000c1e1900 */
[----:B------:R-:W4:Y:S01]  /*0990*/  LDG.E R15, desc[UR8][R14.64] ;  /* 0x000000080e0f7981 */ /* 0x000f22000c1e1900 */
[C---:B--2--5:R-:W-:Y:S01]  /*09a0*/  FFMA R21, R16.reuse, R8, R21 ;  /* 0x0000000810157223 */ /* 0x064fe20000000015 */
[C---:B---3--:R-:W-:Y:S01]  /*09b0*/  FFMA R23, R16.reuse, R10, R23 ;  /* 0x0000000a10177223 */ /* 0x048fe20000000017 */
[C---:B----4-:R-:W-:Y:S01]  /*09c0*/  FFMA R13, R16.reuse, R6, R13 ;  /* 0x00000006100d7223 */ /* 0x050fe2000000000d */
[----:B------:R-:W-:-:S07]  /*09d0*/  FFMA R4, R16, R15, R4 ;  /* 0x0000000f10047223 */ /* 0x000fce0000000004 */
.L_x_0:
[C---:B------:R-:W-:Y:S01]  /*09e0*/  IADD3 R0, PT, PT, R2.reuse, -0x1, RZ ;  /* 0xffffffff02007810 */ /* 0x040fe20007ffe0ff */
[----:B------:R-:W-:Y:S01]  /*09f0*/  HFMA2 R9, -RZ, RZ, 0, 0 ;  /* 0x00000000ff097431 */ /* 0x000fe200000001ff */
[----:B------:R-:W-:Y:S01]  /*0a00*/  LOP3.LUT R7, R2, 0x3, RZ, 0xc0, !PT ;  /* 0x0000000302077812 */ /* 0x000fe200078ec0ff */
[----:B------:R-:W-:Y:S01]  /*0a10*/  IMAD R8, R5, R2, RZ ;  /* 0x0000000205087224 */ /* 0x000fe200078e02ff */
[----:B------:R-:W-:Y:S02]  /*0a20*/  ISETP.GE.U32.AND P0, PT, R0, 0x3, PT ;  /* 0x000000030000780c */ /* 0x000fe40003f06070 */
[----:B------:R-:W-:-:S11]  /*0a30*/  ISETP.NE.AND P1, PT, R7, RZ, PT ;  /* 0x000000ff0700720c */ /* 0x000fd60003f25270 */
[----:B------:R-:W-:Y:S05]  /*0a40*/  @!P0 BRA `(.L_x_4) ;  /* 0x0000000400008947 */ /* 0x000fea0003800000 */
[----:B------:R-:W-:Y:S02]  /*0a50*/  LOP3.LUT R9, R2, 0x7ffffffc, RZ, 0xc0, !PT ;  /* 0x7ffffffc02097812 */ /* 0x000fe400078ec0ff */
[----:B------:R-:W-:Y:S02]  /*0a60*/  MOV R6, R8 ;  /* 0x0000000800067202 */ /* 0x000fe40000000f00 */
[----:B------:R-:W-:Y:S02]  /*0a70*/  MOV R11, R3 ;  /* 0x00000003000b7202 */ /* 0x000fe40000000f00 */
[----:B------:R-:W-:-:S07]  /*0a80*/  IADD3 R0, PT, PT, -R9, RZ, RZ ;  /* 0x000000ff09007210 */ /* 0x000fce0007ffe1ff */
.L_x_5:
[----:B------:R-:W0:Y:S08]  /*0a90*/  LDC.64 R14, c[0x0][0x3a0] ;  /* 0x0000e800ff0e7b82 */ /* 0x000e300000000a00 */
[----:B------:R-:W1:Y:S01]  /*0aa0*/  LDC.64 R18, c[0x0][0x388] ;  /* 0x0000e200ff127b82 */ /* 0x000e620000000a00 */
[----:B0-----:R-:W-:-:S04]  /*0ab0*/  IMAD.WIDE R14, R11, 0x4, R14 ;  /* 0x000000040b0e7825 */ /* 0x001fc800078e020e */
[----:B------:R-:W-:Y:S02]  /*0ac0*/  IMAD.WIDE R16, R2, 0x4, R14 ;  /* 0x0000000402107825 */ /* 0x000fe400078e020e */
[----:B------:R-:W2:Y:S02]  /*0ad0*/  LDG.E R14, desc[UR8][R14.64] ;  /* 0x000000080e0e7981 */ /* 0x000ea4000c1e1900 */
[----:B-1----:R-:W-:Y:S02]  /*0ae0*/  IMAD.WIDE R18, R6, 0x4, R18 ;  /* 0x0000000406127825 */ /* 0x002fe400078e0212 */
[----:B------:R0:W3:Y:S02]  /*0af0*/  LDG.E R20, desc[UR8][R16.64] ;  /* 0x0000000810147981 */ /* 0x0000e4000c1e1900 */
[C---:B------:R-:W-:Y:S02]  /*0b00*/  IMAD.WIDE R26, R2.reuse, 0x4, R16 ;  /* 0x00000004021a7825 */ /* 0x040fe400078e0210 */
[----:B------:R-:W3:Y:S02]  /*0b10*/  LDG.E R10, desc[UR8][R18.64] ;  /* 0x00000008120a7981 */ /* 0x000ee4000c1e1900 */
[----:B------:R-:W-:-:S02]  /*0b20*/  IMAD.WIDE R24, R2, 0x4, R26 ;  /* 0x0000000402187825 */ /* 0x000fc400078e021a */
[----:B------:R-:W4:Y:S04]  /*0b30*/  LDG.E R12, desc[UR8][R26.64] ;  /* 0x000000081a0c7981 */ /* 0x000f28000c1e1900 */
[----:B------:R-:W4:Y:S01]  /*0b40*/  LDG.E R15, desc[UR8][R24.64] ;  /* 0x00000008180f7981 */ /* 0x000f22000c1e1900 */
[----:B------:R-:W-:-:S05]  /*0b50*/  IMAD.WIDE R28, R2, 0x4, R24 ;  /* 0x00000004021c7825 */ /* 0x000fca00078e0218 */
[----:B------:R-:W4:Y:S04]  /*0b60*/  LDG.E R26, desc[UR8][R28.64] ;  /* 0x000000081c1a7981 */ /* 0x000f28000c1e1900 */
[----:B------:R-:W4:Y:S01]  /*0b70*/  LDG.E R24, desc[UR8][R18.64+0x4] ;  /* 0x0000040812187981 */ /* 0x000f22000c1e1900 */
[----:B0-----:R-:W-:-:S05]  /*0b80*/  IMAD.WIDE R16, R2, 0x4, R28 ;  /* 0x0000000402107825 */ /* 0x001fca00078e021c */
[----:B------:R0:W4:Y:S02]  /*0b90*/  LDG.E R5, desc[UR8][R16.64] ;  /* 0x0000000810057981 */ /* 0x000124000c1e1900 */
[----:B0-----:R-:W-:-:S04]  /*0ba0*/  IMAD.WIDE R16, R2, 0x4, R16 ;  /* 0x0000000402107825 */ /* 0x001fc800078e0210 */
[----:B------:R-:W-:-:S04]  /*0bb0*/  IMAD.WIDE R28, R2, 0x4, R16 ;  /* 0x00000004021c7825 */ /* 0x000fc800078e0210 */
[----:B---3-5:R-:W-:Y:S01]  /*0bc0*/  FFMA R20, R10, R20, R23 ;  /* 0x000000140a147223 */ /* 0x028fe20000000017 */
[----:B------:R-:W-:-:S04]  /*0bd0*/  IMAD.WIDE R22, R2, 0x4, R28 ;  /* 0x0000000402167825 */ /* 0x000fc800078e021c */
[C---:B--2---:R-:W-:Y:S01]  /*0be0*/  FFMA R21, R10.reuse, R14, R21 ;  /* 0x0000000e0a157223 */ /* 0x044fe20000000015 */
[----:B------:R-:W2:Y:S01]  /*0bf0*/  LDG.E R29, desc[UR8][R28.64] ;  /* 0x000000081c1d7981 */ /* 0x000ea2000c1e1900 */
[----:B----4-:R-:W-:-:S03]  /*0c00*/  FFMA R13, R10, R12, R13 ;  /* 0x0000000c0a0d7223 */ /* 0x010fc6000000000d */
[----:B------:R-:W3:Y:S01]  /*0c10*/  LDG.E R27, desc[UR8][R22.64] ;  /* 0x00000008161b7981 */ /* 0x000ee2000c1e1900 */
[----:B------:R-:W-:Y:S01]  /*0c20*/  FFMA R4, R10, R15, R4 ;  /* 0x0000000f0a047223 */ /* 0x000fe20000000004 */
[C---:B------:R-:W-:Y:S02]  /*0c30*/  IMAD.WIDE R14, R2.reuse, 0x4, R22 ;  /* 0x00000004020e7825 */ /* 0x040fe400078e0216 */
[----:B------:R0:W4:Y:S04]  /*0c40*/  LDG.E R10, desc[UR8][R16.64] ;  /* 0x00000008100a7981 */ /* 0x000128000c1e1900 */
[----:B------:R1:W3:Y:S04]  /*0c50*/  LDG.E R25, desc[UR8][R14.64] ;  /* 0x000000080e197981 */ /* 0x0002e8000c1e1900 */
[----:B------:R-:W3:Y:S01]  /*0c60*/  LDG.E R22, desc[UR8][R18.64+0x8] ;  /* 0x0000080812167981 */ /* 0x000ee2000c1e1900 */
[----:B0-----:R-:W-:-:S03]  /*0c70*/  IMAD.WIDE R16, R2, 0x4, R14 ;  /* 0x0000000402107825 */ /* 0x001fc600078e020e */
[----:B------:R-:W3:Y:S01]  /*0c80*/  LDG.E R12, desc[UR8][R18.64+0xc] ;  /* 0x00000c08120c7981 */ /* 0x000ee2000c1e1900 */
[----:B-1----:R-:W-:-:S03]  /*0c90*/  IMAD.WIDE R14, R2, 0x4, R16 ;  /* 0x00000004020e7825 */ /* 0x002fc600078e0210 */
[----:B------:R0:W3:Y:S02]  /*0ca0*/  LDG.E R23, desc[UR8][R16.64] ;  /* 0x0000000810177981 */ /* 0x0000e4000c1e1900 */
[----:B0-----:R-:W-:-:S04]  /*0cb0*/  IMAD.WIDE R16, R2, 0x4, R14 ;  /* 0x0000000402107825 */ /* 0x001fc800078e020e */
[----:B------:R-:W-:Y:S01]  /*0cc0*/  FFMA R21, R24, R26, R21 ;  /* 0x0000001a18157223 */ /* 0x000fe20000000015 */
[----:B------:R-:W3:Y:S01]  /*0cd0*/  LDG.E R15, desc[UR8][R14.64] ;  /* 0x000000080e0f7981 */ /* 0x000ee2000c1e1900 */
[----:B------:R-:W-:-:S03]  /*0ce0*/  IMAD.WIDE R18, R2, 0x4, R16 ;  /* 0x0000000402127825 */ /* 0x000fc600078e0210 */
[----:B------:R-:W3:Y:S04]  /*0cf0*/  LDG.E R28, desc[UR8][R16.64] ;  /* 0x00000008101c7981 */ /* 0x000ee8000c1e1900 */
[----:B------:R0:W3:Y:S02]  /*0d00*/  LDG.E R26, desc[UR8][R18.64] ;  /* 0x00000008121a7981 */ /* 0x0000e4000c1e1900 */
[----:B0-----:R-:W-:-:S04]  /*0d10*/  IMAD.WIDE R18, R2, 0x4, R18 ;  /* 0x0000000402127825 */ /* 0x001fc800078e0212 */
[----:B------:R-:W-:Y:S02]  /*0d20*/  FFMA R20, R24, R5, R20 ;  /* 0x0000000518147223 */ /* 0x000fe40000000014 */
[----:B------:R-:W3:Y:S01]  /*0d30*/  LDG.E R5, desc[UR8][R18.64] ;  /* 0x0000000812057981 */ /* 0x000ee2000c1e1900 */
[----:B------:R-:W-:-:S06]  /*0d40*/  IMAD.WIDE R16, R2, 0x4, R18 ;  /* 0x0000000402107825 */ /* 0x000fcc00078e0212 */
[----:B------:R-:W3:Y:S01]  /*0d50*/  LDG.E R17, desc[UR8][R16.64] ;  /* 0x0000000810117981 */ /* 0x000ee2000c1e1900 */
[----:B------:R-:W-:-:S04]  /*0d60*/  IADD3 R0, PT, PT, R0, 0x4, RZ ;  /* 0x0000000400007810 */ /* 0x000fc80007ffe0ff */
[----:B------:R-:W-:Y:S02]  /*0d70*/  ISETP.NE.AND P0, PT, R0, RZ, PT ;  /* 0x000000ff0000720c */ /* 0x000fe40003f05270 */
[----:B------:R-:W-:Y:S02]  /*0d80*/  IADD3 R6, PT, PT, R6, 0x4, RZ ;  /* 0x0000000406067810 */ /* 0x000fe40007ffe0ff */
[----:B------:R-:W-:Y:S01]  /*0d90*/  LEA R11, R2, R11, 0x4 ;  /* 0x0000000b020b7211 */ /* 0x000fe200078e20ff */
[C---:B--2---:R-:W-:Y:S01]  /*0da0*/  FFMA R4, R24.reuse, R29, R4 ;  /* 0x0000001d18047223 */ /* 0x044fe20000000004 */
[----:B----4-:R-:W-:Y:S01]  /*0db0*/  FFMA R10, R24, R10, R13 ;  /* 0x0000000a180a7223 */ /* 0x010fe2000000000d */
[C---:B---3--:R-:W-:Y:S01]  /*0dc0*/  FFMA R21, R22.reuse, R27, R21 ;  /* 0x0000001b16157223 */ /* 0x048fe20000000015 */
[C---:B------:R-:W-:Y:S02]  /*0dd0*/  FFMA R25, R22.reuse, R25, R20 ;  /* 0x0000001916197223 */ /* 0x040fe40000000014 */
[C---:B------:R-:W-:Y:S01]  /*0de0*/  FFMA R10, R22.reuse, R23, R10 ;  /* 0x00000017160a7223 */ /* 0x040fe2000000000a */
[----:B------:R-:W-:Y:S01]  /*0df0*/  FFMA R4, R22, R15, R4 ;  /* 0x0000000f16047223 */ /* 0x000fe20000000004 */
[C---:B------:R-:W-:Y:S01]  /*0e00*/  FFMA R21, R12.reuse, R28, R21 ;  /* 0x0000001c0c157223 */ /* 0x040fe20000000015 */
[C---:B------:R-:W-:Y:S01]  /*0e10*/  FFMA R23, R12.reuse, R26, R25 ;  /* 0x0000001a0c177223 */ /* 0x040fe20000000019 */
[C---:B------:R-:W-:Y:S01]  /*0e20*/  FFMA R13, R12.reuse, R5, R10 ;  /* 0x000000050c0d7223 */ /* 0x040fe2000000000a */
[----:B------:R-:W-:Y:S01]  /*0e30*/  FFMA R4, R12, R17, R4 ;  /* 0x000000110c047223 */ /* 0x000fe20000000004 */
[----:B------:R-:W-:Y:S06]  /*0e40*/  @P0 BRA `(.L_x_5) ;  /* 0xfffffffc00100947 */ /* 0x000fec000383ffff */
.L_x_4:
[----:B------:R-:W-:Y:S05]  /*0e50*/  @!P1 BRA `(.L_x_6) ;  /* 0x0000000000e49947 */ /* 0x000fea0003800000 */
[----:B------:R-:W-:Y:S02]  /*0e60*/  ISETP.NE.AND P0, PT, R7, 0x1, PT ;  /* 0x000000010700780c */ /* 0x000fe40003f05270 */
[----:B------:R-:W-:-:S04]  /*0e70*/  LOP3.LUT R0, R2, 0x1, RZ, 0xc0, !PT ;  /* 0x0000000102007812 */ /* 0x000fc800078ec0ff */
[----:B------:R-:W-:-:S07]  /*0e80*/  ISETP.NE.U32.AND P1, PT, R0, 0x1, PT ;  /* 0x000000010000780c */ /* 0x000fce0003f25070 */
[----:B------:R-:W-:Y:S06]  /*0e90*/  @!P0 BRA `(.L_x_7) ;  /* 0x0000000000848947 */ /* 0x000fec0003800000 */
[----:B------:R-:W0:Y:S01]  /*0ea0*/  LDC.64 R26, c[0x0][0x3a0] ;  /* 0x0000e800ff1a7b82 */ /* 0x000e220000000a00 */
[----:B------:R-:W-:-:S05]  /*0eb0*/  SHF.L.U32 R0, R9, 0x2, RZ ;  /* 0x0000000209007819 */ /* 0x000fca00000006ff */
[----:B------:R-:W-:Y:S02]  /*0ec0*/  IMAD R5, R0, R2, R3 ;  /* 0x0000000200057224 */ /* 0x000fe400078e0203 */
[----:B------:R-:W1:Y:S02]  /*0ed0*/  LDC.64 R28, c[0x0][0x388] ;  /* 0x0000e200ff1c7b82 */ /* 0x000e640000000a00 */
[----:B0-----:R-:W-:Y:S01]  /*0ee0*/  IMAD.WIDE R26, R5, 0x4, R26 ;  /* 0x00000004051a7825 */ /* 0x001fe200078e021a */
[----:B------:R-:W-:-:S03]  /*0ef0*/  IADD3 R5, PT, PT, R8, R9, RZ ;  /* 0x0000000908057210 */ /* 0x000fc60007ffe0ff */
        /* <DEDUP_REMOVED lines=18> */
[----:B------:R-:W-:Y:S01]  /*1020*/  IADD3 R9, PT, PT, R9, 0x2, RZ ;  /* 0x0000000209097810 */ /* 0x000fe20007ffe0ff */
        /* <DEDUP_REMOVED lines=8> */
.L_x_7:
[----:B------:R-:W-:Y:S05]  /*10b0*/  @P1 BRA `(.L_x_6) ;  /* 0x00000000004c1947 */ /* 0x000fea0003800000 */
[----:B------:R-:W0:Y:S01]  /*10c0*/  LDC.64 R6, c[0x0][0x3a0] ;  /* 0x0000e800ff067b82 */ /* 0x000e220000000a00 */
[----:B------:R-:W-:Y:S01]  /*10d0*/  IMAD R0, R9, R2, RZ ;  /* 0x0000000209007224 */ /* 0x000fe200078e02ff */
[----:B------:R-:W-:-:S04]  /*10e0*/  IADD3 R19, PT, PT, R8, R9, RZ ;  /* 0x0000000908137210 */ /* 0x000fc80007ffe0ff */
        /* <DEDUP_REMOVED lines=16> */
.L_x_6:
[----:B------:R-:W-:Y:S01]  /*11f0*/  HFMA2 R5, -RZ, RZ, 3.7421875, 0 ;  /* 0x437c0000ff057431 */ /* 0x000fe200000001ff */
[----:B------:R-:W-:Y:S01]  /*1200*/  MOV R0, 0x3bbb989d ;  /* 0x3bbb989d00007802 */ /* 0x000fe20000000f00 */
[----:B------:R-:W-:Y:S04]  /*1210*/  BSSY.RECONVERGENT B0, `(.L_x_8) ;  /* 0x0000016000007945 */ /* 0x000fe80003800200 */
[----:B-----5:R-:W-:-:S04]  /*1220*/  FFMA.SAT R0, R21, -R0, 0.5 ;  /* 0x3f00000015007423 */ /* 0x020fc80000002800 */
[----:B------:R-:W-:-:S04]  /*1230*/  FFMA.RM R0, R0, R5, 12582913 ;  /* 0x4b40000100007423 */ /* 0x000fc80000004005 */
[C---:B------:R-:W-:Y:S01]  /*1240*/  FADD R2, R0.reuse, -12583039 ;  /* 0xcb40007f00027421 */ /* 0x040fe20000000000 */
[----:B------:R-:W-:-:S03]  /*1250*/  SHF.L.U32 R0, R0, 0x17, RZ ;  /* 0x0000001700007819 */ /* 0x000fc600000006ff */
[----:B------:R-:W-:-:S04]  /*1260*/  FFMA R2, R21, -1.4426950216293334961, -R2 ;  /* 0xbfb8aa3b15027823 */ /* 0x000fc80000000802 */
[----:B------:R-:W-:-:S04]  /*1270*/  FFMA R2, R21, -1.925963033500011079e-08, R2 ;  /* 0xb2a5706015027823 */ /* 0x000fc80000000002 */
[----:B------:R-:W0:Y:S02]  /*1280*/  MUFU.EX2 R5, R2 ;  /* 0x0000000200057308 */ /* 0x000e240000000800 */
[----:B0-----:R-:W-:-:S05]  /*1290*/  FFMA R6, R0, R5, 1 ;  /* 0x3f80000000067423 */ /* 0x001fca0000000005 */
[----:B------:R-:W-:-:S04]  /*12a0*/  IADD3 R0, PT, PT, R6, 0x1800000, RZ ;  /* 0x0180000006007810 */ /* 0x000fc80007ffe0ff */
[----:B------:R-:W-:-:S04]  /*12b0*/  LOP3.LUT R0, R0, 0x7f800000, RZ, 0xc0, !PT ;  /* 0x7f80000000007812 */ /* 0x000fc800078ec0ff */
[----:B------:R-:W-:-:S13]  /*12c0*/  ISETP.GT.U32.AND P0, PT, R0, 0x1ffffff, PT ;  /* 0x01ffffff0000780c */ /* 0x000fda0003f04070 */
[----:B------:R-:W-:Y:S05]  /*12d0*/  @P0 BRA `(.L_x_9) ;  /* 0x0000000000140947 */ /* 0x000fea0003800000 */
[----:B------:R-:W-:Y:S02]  /*12e0*/  MOV R0, R6 ;  /* 0x0000000600007202 */ /* 0x000fe40000000f00 */
[----:B------:R-:W-:-:S07]  /*12f0*/  MOV R10, 0x1310 ;  /* 0x00001310000a7802 */ /* 0x000fce0000000f00 */
[----:B------:R-:W-:Y:S05]  /*1300*/  CALL.REL.NOINC `($__internal_0_$__cuda_sm20_rcp_rn_f32_slowpath) ;  /* 0x00000004009c7944 */ /* 0x000fea0003c00000 */
[----:B------:R-:W-:Y:S01]  /*1310*/  MOV R5, R7 ;  /* 0x0000000700057202 */ /* 0x000fe20000000f00 */
[----:B------:R-:W-:Y:S06]  /*1320*/  BRA `(.L_x_10) ;  /* 0x0000000000107947 */ /* 0x000fec0003800000 */
.L_x_9:
[----:B------:R-:W0:Y:S02]  /*1330*/  MUFU.RCP R5, R6 ;  /* 0x0000000600057308 */ /* 0x000e240000001000 */
[----:B0-----:R-:W-:-:S04]  /*1340*/  FFMA R0, R6, R5, -1 ;  /* 0xbf80000006007423 */ /* 0x001fc80000000005 */
[----:B------:R-:W-:-:S04]  /*1350*/  FADD.FTZ R0, -R0, -RZ ;  /* 0x800000ff00007221 */ /* 0x000fc80000010100 */
[----:B------:R-:W-:-:S07]  /*1360*/  FFMA R5, R5, R0, R5 ;  /* 0x0000000005057223 */ /* 0x000fce0000000005 */
.L_x_10:
[----:B------:R-:W-:Y:S05]  /*1370*/  BSYNC.RECONVERGENT B0 ;  /* 0x0000000000007941 */ /* 0x000fea0003800200 */
.L_x_8:
[----:B------:R-:W-:Y:S01]  /*1380*/  HFMA2 R0, -RZ, RZ, 0.96630859375, -0.0022525787353515625 ;  /* 0x3bbb989dff007431 */ /* 0x000fe200000001ff */
[----:B------:R-:W-:Y:S01]  /*1390*/  MOV R7, 0x437c0000 ;  /* 0x437c000000077802 */ /* 0x000fe20000000f00 */
[----:B------:R-:W-:Y:S03]  /*13a0*/  BSSY.RECONVERGENT B0, `(.L_x_11) ;  /* 0x0000016000007945 */ /* 0x000fe60003800200 */
[----:B------:R-:W-:-:S04]  /*13b0*/  FFMA.SAT R0, R23, -R0, 0.5 ;  /* 0x3f00000017007423 */ /* 0x000fc80000002800 */
        /* <DEDUP_REMOVED lines=16> */
.L_x_12:
[----:B------:R-:W0:Y:S02]  /*14c0*/  MUFU.RCP R6, R9 ;  /* 0x0000000900067308 */ /* 0x000e240000001000 */
[----:B0-----:R-:W-:-:S04]  /*14d0*/  FFMA R0, R9, R6, -1 ;  /* 0xbf80000009007423 */ /* 0x001fc80000000006 */
[----:B------:R-:W-:-:S04]  /*14e0*/  FADD.FTZ R7, -R0, -RZ ;  /* 0x800000ff00077221 */ /* 0x000fc80000010100 */
[----:B------:R-:W-:-:S07]  /*14f0*/  FFMA R6, R6, R7, R6 ;  /* 0x0000000706067223 */ /* 0x000fce0000000006 */
.L_x_13:
[----:B------:R-:W-:Y:S05]  /*1500*/  BSYNC.RECONVERGENT B0 ;  /* 0x0000000000007941 */ /* 0x000fea0003800200 */
.L_x_11:
        /* <DEDUP_REMOVED lines=20> */
.L_x_15:
[----:B------:R-:W0:Y:S02]  /*1650*/  MUFU.RCP R2, R9 ;  /* 0x0000000900027308 */ /* 0x000e240000001000 */
[----:B0-----:R-:W-:-:S04]  /*1660*/  FFMA R0, R9, R2, -1 ;  /* 0xbf80000009007423 */ /* 0x001fc80000000002 */
[----:B------:R-:W-:-:S04]  /*1670*/  FADD.FTZ R7, -R0, -RZ ;  /* 0x800000ff00077221 */ /* 0x000fc80000010100 */
[----:B------:R-:W-:-:S07]  /*1680*/  FFMA R2, R2, R7, R2 ;  /* 0x0000000702027223 */ /* 0x000fce0000000002 */
.L_x_16:
[----:B------:R-:W-:Y:S05]  /*1690*/  BSYNC.RECONVERGENT B0 ;  /* 0x0000000000007941 */ /* 0x000fea0003800200 */
.L_x_14:
[----:B------:R-:W0:Y:S01]  /*16a0*/  LDC.64 R10, c[0x0][0x390] ;  /* 0x0000e400ff0a7b82 */ /* 0x000e220000000a00 */
[----:B------:R-:W-:-:S05]  /*16b0*/  IADD3 R3, PT, PT, R3, R8, RZ ;  /* 0x0000000803037210 */ /* 0x000fca0007ffe0ff */
[----:B0-----:R-:W-:-:S05]  /*16c0*/  IMAD.WIDE R8, R3, 0x4, R10 ;  /* 0x0000000403087825 */ /* 0x001fca00078e020a */
[----:B------:R0:W2:Y:S01]  /*16d0*/  LDG.E R13, desc[UR8][R8.64] ;  /* 0x00000008080d7981 */ /* 0x0000a2000c1e1900 */
[C---:B------:R-:W-:Y:S01]  /*16e0*/  FMUL R0, |R4|.reuse, 2.8853900432586669922 ;  /* 0x4038aa3b04007820 */ /* 0x040fe20000400200 */
[----:B------:R-:W-:Y:S02]  /*16f0*/  HFMA2 R16, -RZ, RZ, 1.125, -9232 ;  /* 0x3c80f082ff107431 */ /* 0x000fe400000001ff */
[C---:B------:R-:W-:Y:S01]  /*1700*/  FMUL R11, R4.reuse, R4 ;  /* 0x00000004040b7220 */ /* 0x040fe20000400000 */
[----:B------:R-:W-:Y:S02]  /*1710*/  MOV R14, 0x3f800000 ;  /* 0x3f800000000e7802 */ /* 0x000fe40000000f00 */
[C---:B------:R-:W-:Y:S01]  /*1720*/  FSETP.GE.AND P1, PT, |R4|.reuse, 0.60000002384185791016, PT ;  /* 0x3f19999a0400780b */ /* 0x040fe20003f26200 */
[----:B------:R-:W1:Y:S01]  /*1730*/  MUFU.EX2 R0, R0 ;  /* 0x0000000000007308 */ /* 0x000e620000000800 */
[----:B------:R-:W-:Y:S01]  /*1740*/  FSETP.GE.AND P0, PT, |R4|, 9.010913848876953125, PT ;  /* 0x41102cb40400780b */ /* 0x000fe20003f06200 */
[----:B------:R-:W-:-:S04]  /*1750*/  FFMA R12, R11, R16, -0.052303962409496307373 ;  /* 0xbd563cae0b0c7423 */ /* 0x000fc80000000010 */
[----:B------:R-:W-:Y:S01]  /*1760*/  FFMA R12, R11, R12, 0.1331529766321182251 ;  /* 0x3e0859410b0c7423 */ /* 0x000fe2000000000c */
[----:B-1----:R-:W-:-:S03]  /*1770*/  FADD R7, R0, 1 ;  /* 0x3f80000000077421 */ /* 0x002fc60000000000 */
[----:B------:R-:W-:-:S04]  /*1780*/  FFMA R0, R11, R12, -0.33332768082618713379 ;  /* 0xbeaaa9ed0b007423 */ /* 0x000fc8000000000c */
[----:B------:R-:W-:Y:S01]  /*1790*/  FFMA R11, R11, R0, RZ ;  /* 0x000000000b0b7223 */ /* 0x000fe200000000ff */
[----:B------:R-:W1:Y:S02]  /*17a0*/  MUFU.RCP R7, R7 ;  /* 0x0000000700077308 */ /* 0x000e640000001000 */
[----:B-1----:R-:W-:-:S05]  /*17b0*/  FFMA R10, R7, -2, R14 ;  /* 0xc0000000070a7823 */ /* 0x002fca000000000e */
[----:B0-----:R-:W-:-:S04]  /*17c0*/  FSEL R9, R10, 1, !P0 ;  /* 0x3f8000000a097808 */ /* 0x001fc80004000000 */
[--C-:B------:R-:W-:Y:S01]  /*17d0*/  LOP3.LUT R8, R9, 0x80000000, R4.reuse, 0xb8, !PT ;  /* 0x8000000009087812 */ /* 0x100fe200078eb804 */
[----:B------:R-:W-:-:S04]  /*17e0*/  @!P1 FFMA R8, R11, R4, R4 ;  /* 0x000000040b089223 */ /* 0x000fc80000000004 */
[----:B------:R-:W-:Y:S02]  /*17f0*/  FMUL R8, R8, R5 ;  /* 0x0000000508087220 */ /* 0x000fe40000400000 */
[----:B------:R-:W0:Y:S02]  /*1800*/  LDC.64 R4, c[0x0][0x3b0] ;  /* 0x0000ec00ff047b82 */ /* 0x000e240000000a00 */
[----:B0-----:R-:W-:-:S04]  /*1810*/  IMAD.WIDE R4, R3, 0x4, R4 ;  /* 0x0000000403047825 */ /* 0x001fc800078e0204 */
[----:B--2---:R-:W-:Y:S02]  /*1820*/  FFMA R13, R13, R6, R8 ;  /* 0x000000060d0d7223 */ /* 0x004fe40000000008 */
[----:B------:R-:W0:Y:S02]  /*1830*/  LDC.64 R6, c[0x0][0x3b8] ;  /* 0x0000ee00ff067b82 */ /* 0x000e240000000a00 */
[C---:B------:R-:W-:Y:S01]  /*1840*/  FMUL R0, |R13|.reuse, 2.8853900432586669922 ;  /* 0x4038aa3b0d007820 */ /* 0x040fe20000400200 */
[C---:B------:R-:W-:Y:S01]  /*1850*/  FMUL R11, R13.reuse, R13 ;  /* 0x0000000d0d0b7220 */ /* 0x040fe20000400000 */
[C---:B------:R-:W-:Y:S02]  /*1860*/  FSETP.GE.AND P1, PT, |R13|.reuse, 0.60000002384185791016, PT ;  /* 0x3f19999a0d00780b */ /* 0x040fe40003f26200 */
[----:B------:R-:W-:Y:S01]  /*1870*/  FSETP.GE.AND P0, PT, |R13|, 9.010913848876953125, PT ;  /* 0x41102cb40d00780b */ /* 0x000fe20003f06200 */
[C---:B------:R-:W-:Y:S01]  /*1880*/  FFMA R10, R11.reuse, R16, -0.052303962409496307373 ;  /* 0xbd563cae0b0a7423 */ /* 0x040fe20000000010 */
[----:B------:R-:W1:Y:S03]  /*1890*/  MUFU.EX2 R0, R0 ;  /* 0x0000000000007308 */ /* 0x000e660000000800 */
[----:B------:R-:W-:Y:S01]  /*18a0*/  FFMA R12, R11, R10, 0.1331529766321182251 ;  /* 0x3e0859410b0c7423 */ /* 0x000fe2000000000a */
[----:B0-----:R-:W-:-:S04]  /*18b0*/  IMAD.WIDE R6, R3, 0x4, R6 ;  /* 0x0000000403067825 */ /* 0x001fc800078e0206 */
[----:B-1----:R-:W-:Y:S01]  /*18c0*/  FADD R8, R0, 1 ;  /* 0x3f80000000087421 */ /* 0x002fe20000000000 */
[C---:B------:R-:W-:Y:S01]  /*18d0*/  FFMA R0, R11.reuse, R12, -0.33332768082618713379 ;  /* 0xbeaaa9ed0b007423 */ /* 0x040fe2000000000c */
[----:B------:R-:W-:Y:S03]  /*18e0*/  STG.E desc[UR8][R6.64], R13 ;  /* 0x0000000d06007986 */ /* 0x000fe6000c101908 */
[----:B------:R-:W-:Y:S01]  /*18f0*/  FFMA R0, R11, R0, RZ ;  /* 0x000000000b007223 */ /* 0x000fe200000000ff */
[----:B------:R-:W0:Y:S02]  /*1900*/  MUFU.RCP R8, R8 ;  /* 0x0000000800087308 */ /* 0x000e240000001000 */
[----:B0-----:R-:W-:-:S05]  /*1910*/  FFMA R9, R8, -2, R14 ;  /* 0xc000000008097823 */ /* 0x001fca000000000e */
[----:B------:R-:W-:-:S04]  /*1920*/  FSEL R10, R9, 1, !P0 ;  /* 0x3f800000090a7808 */ /* 0x000fc80004000000 */
[--C-:B------:R-:W-:Y:S01]  /*1930*/  LOP3.LUT R9, R10, 0x80000000, R13.reuse, 0xb8, !PT ;  /* 0x800000000a097812 */ /* 0x100fe200078eb80d */
[----:B------:R-:W-:-:S04]  /*1940*/  @!P1 FFMA R9, R13, R0, R13 ;  /* 0x000000000d099223 */ /* 0x000fc8000000000d */
[----:B------:R-:W-:-:S05]  /*1950*/  FMUL R9, R9, R2 ;  /* 0x0000000209097220 */ /* 0x000fca0000400000 */
[----:B------:R-:W-:Y:S01]  /*1960*/  STG.E desc[UR8][R4.64], R9 ;  /* 0x0000000904007986 */ /* 0x000fe2000c101908 */
[----:B------:R-:W-:Y:S05]  /*1970*/  EXIT ;  /* 0x000000000000794d */ /* 0x000fea0003800000 */
        .weak           $__internal_0_$__cuda_sm20_rcp_rn_f32_slowpath
        .type           $__internal_0_$__cuda_sm20_rcp_rn_f32_slowpath,@function
        .size           $__internal_0_$__cuda_sm20_rcp_rn_f32_slowpath,(.L_x_22 - $__internal_0_$__cuda_sm20_rcp_rn_f32_slowpath)
$__internal_0_$__cuda_sm20_rcp_rn_f32_slowpath:
[----:B------:R-:W-:Y:S01]  /*1980*/  SHF.L.U32 R2, R0, 0x1, RZ ;  /* 0x0000000100027819 */ /* 0x000fe200000006ff */
[----:B------:R-:W-:Y:S03]  /*1990*/  BSSY.RECONVERGENT B1, `(.L_x_17) ;  /* 0x0000030000017945 */ /* 0x000fe60003800200 */
[----:B------:R-:W-:-:S04]  /*19a0*/  SHF.R.U32.HI R11, RZ, 0x18, R2 ;  /* 0x00000018ff0b7819 */ /* 0x000fc80000011602 */
[----:B------:R-:W-:-:S13]  /*19b0*/  ISETP.NE.U32.AND P0, PT, R11, RZ, PT ;  /* 0x000000ff0b00720c */ /* 0x000fda0003f05070 */
[----:B------:R-:W-:Y:S05]  /*19c0*/  @P0 BRA `(.L_x_18) ;  /* 0x0000000000280947 */ /* 0x000fea0003800000 */
[----:B------:R-:W-:-:S04]  /*19d0*/  SHF.L.U32 R2, R0, 0x1, RZ ;  /* 0x0000000100027819 */ /* 0x000fc800000006ff */
[----:B------:R-:W-:-:S13]  /*19e0*/  ISETP.NE.AND P0, PT, R2, RZ, PT ;  /* 0x000000ff0200720c */ /* 0x000fda0003f05270 */
[----:B------:R-:W-:Y:S01]  /*19f0*/  @P0 FFMA R9, R0, 1.84467440737095516160e+19, RZ ;  /* 0x5f80000000090823 */ /* 0x000fe200000000ff */
[----:B------:R-:W-:Y:S08]  /*1a00*/  @!P0 MUFU.RCP R7, R0 ;  /* 0x0000000000078308 */ /* 0x000ff00000001000 */
[----:B------:R-:W0:Y:S02]  /*1a10*/  @P0 MUFU.RCP R2, R9 ;  /* 0x0000000900020308 */ /* 0x000e240000001000 */
[----:B0-----:R-:W-:-:S04]  /*1a20*/  @P0 FFMA R11, R9, R2, -1 ;  /* 0xbf800000090b0423 */ /* 0x001fc80000000002 */
[----:B------:R-:W-:-:S04]  /*1a30*/  @P0 FADD.FTZ R11, -R11, -RZ ;  /* 0x800000ff0b0b0221 */ /* 0x000fc80000010100 */
[----:B------:R-:W-:-:S04]  /*1a40*/  @P0 FFMA R2, R2, R11, R2 ;  /* 0x0000000b02020223 */ /* 0x000fc80000000002 */
[----:B------:R-:W-:Y:S01]  /*1a50*/  @P0 FFMA R7, R2, 1.84467440737095516160e+19, RZ ;  /* 0x5f80000002070823 */ /* 0x000fe200000000ff */
[----:B------:R-:W-:Y:S06]  /*1a60*/  BRA `(.L_x_19) ;  /* 0x0000000000887947 */ /* 0x000fec0003800000 */
.L_x_18:
[----:B------:R-:W-:-:S04]  /*1a70*/  IADD3 R15, PT, PT, R11, -0xfd, RZ ;  /* 0xffffff030b0f7810 */ /* 0x000fc80007ffe0ff */
[----:B------:R-:W-:-:S13]  /*1a80*/  ISETP.GT.U32.AND P0, PT, R15, 0x1, PT ;  /* 0x000000010f00780c */ /* 0x000fda0003f04070 */
[----:B------:R-:W-:Y:S05]  /*1a90*/  @P0 BRA `(.L_x_20) ;  /* 0x0000000000780947 */ /* 0x000fea0003800000 */
[----:B------:R-:W-:Y:S01]  /*1aa0*/  LOP3.LUT R2, R0, 0x7fffff, RZ, 0xc0, !PT ;  /* 0x007fffff00027812 */ /* 0x000fe200078ec0ff */
[----:B------:R-:W-:-:S03]  /*1ab0*/  HFMA2 R14, -RZ, RZ, 0, 1.78813934326171875e-07 ;  /* 0x00000003ff0e7431 */ /* 0x000fc600000001ff */
[----:B------:R-:W-:-:S04]  /*1ac0*/  LOP3.LUT R2, R2, 0x3f800000, RZ, 0xfc, !PT ;  /* 0x3f80000002027812 */ /* 0x000fc800078efcff */
[----:B------:R-:W0:Y:S01]  /*1ad0*/  MUFU.RCP R7, R2 ;  /* 0x0000000200077308 */ /* 0x000e220000001000 */
[----:B------:R-:W-:Y:S01]  /*1ae0*/  SHF.L.U32 R14, R14, R15, RZ ;  /* 0x0000000f0e0e7219 */ /* 0x000fe200000006ff */
[----:B0-----:R-:W-:-:S04]  /*1af0*/  FFMA R9, R2, R7, -1 ;  /* 0xbf80000002097423 */ /* 0x001fc80000000007 */
[----:B------:R-:W-:-:S04]  /*1b00*/  FADD.FTZ R12, -R9, -RZ ;  /* 0x800000ff090c7221 */ /* 0x000fc80000010100 */
[CCC-:B------:R-:W-:Y:S01]  /*1b10*/  FFMA.RM R9, R7.reuse, R12.reuse, R7.reuse ;  /* 0x0000000c07097223 */ /* 0x1c0fe20000004007 */
[----:B------:R-:W-:-:S04]  /*1b20*/  FFMA.RP R12, R7, R12, R7 ;  /* 0x0000000c070c7223 */ /* 0x000fc80000008007 */
[C---:B------:R-:W-:Y:S02]  /*1b30*/  LOP3.LUT R7, R9.reuse, 0x7fffff, RZ, 0xc0, !PT ;  /* 0x007fffff09077812 */ /* 0x040fe400078ec0ff */
[----:B------:R-:W-:Y:S02]  /*1b40*/  FSETP.NEU.FTZ.AND P0, PT, R9, R12, PT ;  /* 0x0000000c0900720b */ /* 0x000fe40003f1d000 */
[----:B------:R-:W-:Y:S02]  /*1b50*/  LOP3.LUT R7, R7, 0x800000, RZ, 0xfc, !PT ;  /* 0x0080000007077812 */ /* 0x000fe400078efcff */
[----:B------:R-:W-:Y:S02]  /*1b60*/  SEL R9, RZ, 0xffffffff, !P0 ;  /* 0xffffffffff097807 */ /* 0x000fe40004000000 */
[----:B------:R-:W-:Y:S02]  /*1b70*/  LOP3.LUT R14, R14, R7, RZ, 0xc0, !PT ;  /* 0x000000070e0e7212 */ /* 0x000fe400078ec0ff */
[----:B------:R-:W-:-:S02]  /*1b80*/  IADD3 R2, PT, PT, -R9, RZ, RZ ;  /* 0x000000ff09027210 */ /* 0x000fc40007ffe1ff */
[-C--:B------:R-:W-:Y:S02]  /*1b90*/  SHF.R.U32.HI R14, RZ, R15.reuse, R14 ;  /* 0x0000000fff0e7219 */ /* 0x080fe4000001160e */
[----:B------:R-:W-:Y:S02]  /*1ba0*/  LOP3.LUT P1, RZ, R2, R15, R7, 0xf8, !PT ;  /* 0x0000000f02ff7212 */ /* 0x000fe4000782f807 */
[C---:B------:R-:W-:Y:S02]  /*1bb0*/  LOP3.LUT P0, RZ, R14.reuse, 0x1, RZ, 0xc0, !PT ;  /* 0x000000010eff7812 */ /* 0x040fe4000780c0ff */
[----:B------:R-:W-:-:S04]  /*1bc0*/  LOP3.LUT P2, RZ, R14, 0x2, RZ, 0xc0, !PT ;  /* 0x000000020eff7812 */ /* 0x000fc8000784c0ff */
[----:B------:R-:W-:Y:S02]  /*1bd0*/  PLOP3.LUT P0, PT, P0, P1, P2, 0xe0, 0x0 ;  /* 0x000000000000781c */ /* 0x000fe40000703c20 */
[----:B------:R-:W-:Y:S02]  /*1be0*/  LOP3.LUT P1, RZ, R0, 0x7fffff, RZ, 0xc0, !PT ;  /* 0x007fffff00ff7812 */ /* 0x000fe4000782c0ff */
[----:B------:R-:W-:-:S04]  /*1bf0*/  SEL R2, RZ, 0x1, !P0 ;  /* 0x00000001ff027807 */ /* 0x000fc80004000000 */
[----:B------:R-:W-:-:S04]  /*1c00*/  IADD3 R2, PT, PT, -R2, RZ, RZ ;  /* 0x000000ff02027210 */ /* 0x000fc80007ffe1ff */
[----:B------:R-:W-:Y:S02]  /*1c10*/  ISETP.GE.AND P0, PT, R2, RZ, PT ;  /* 0x000000ff0200720c */ /* 0x000fe40003f06270 */
[----:B------:R-:W-:-:S04]  /*1c20*/  IADD3 R2, PT, PT, R11, -0xfc, RZ ;  /* 0xffffff040b027810 */ /* 0x000fc80007ffe0ff */
[----:B------:R-:W-:-:S07]  /*1c30*/  SHF.R.U32.HI R7, RZ, R2, R7 ;  /* 0x00000002ff077219 */ /* 0x000fce0000011607 */
[----:B------:R-:W-:-:S04]  /*1c40*/  @!P0 IADD3 R7, PT, PT, R7, 0x1, RZ ;  /* 0x0000000107078810 */ /* 0x000fc80007ffe0ff */
[----:B------:R-:W-:-:S04]  /*1c50*/  @!P1 SHF.L.U32 R7, R7, 0x1, RZ ;  /* 0x0000000107079819 */ /* 0x000fc800000006ff */
[----:B------:R-:W-:Y:S01]  /*1c60*/  LOP3.LUT R7, R7, 0x80000000, R0, 0xf8, !PT ;  /* 0x8000000007077812 */ /* 0x000fe200078ef800 */
[----:B------:R-:W-:Y:S06]  /*1c70*/  BRA `(.L_x_19) ;  /* 0x0000000000047947 */ /* 0x000fec0003800000 */
.L_x_20:
[----:B------:R0:W1:Y:S02]  /*1c80*/  MUFU.RCP R7, R0 ;  /* 0x0000000000077308 */ /* 0x0000640000001000 */
.L_x_19:
[----:B------:R-:W-:Y:S05]  /*1c90*/  BSYNC.RECONVERGENT B1 ;  /* 0x0000000000017941 */ /* 0x000fea0003800200 */
.L_x_17:
[----:B------:R-:W-:-:S04]  /*1ca0*/  MOV R11, 0x0 ;  /* 0x00000000000b7802 */ /* 0x000fc80000000f00 */
[----:B01----:R-:W-:Y:S05]  /*1cb0*/  RET.REL.NODEC R10 `(_Z12lstm_forwardPKfS0_S0_S0_S0_S0_PfS1_iii) ;  /* 0xffffffe00ad07950 */ /* 0x003fea0003c3ffff */
.L_x_21:
[----:B------:R-:W-:-:S00]  /*1cc0*/  BRA `(.L_x_21) ;  /* 0xfffffffc00fc7947 */ /* 0x000fc0000383ffff */
[----:B------:R-:W-:-:S00]  /*1cd0*/  NOP ;  /* 0x0000000000007918 */ /* 0x000fc00000000000 */
        /* <DEDUP_REMOVED lines=10> */
.L_x_22:


//--------------------- .nv.shared.reserved.0     --------------------------
	.section	.nv.shared.reserved.0,"aw",@nobits
	.weak		__nv_reservedSMEM_offset_0_alias
	.size		__nv_reservedSMEM_offset_0_alias, 0, 64
	.other		__nv_reservedSMEM_offset_0_alias,@"STO_CUDA_RESERVED_SHARED STV_DEFAULT"
__nv_reservedSMEM_offset_0_alias:
	.zero		0
	.zero		64


//--------------------- .nv.constant0._Z12lstm_forwardPKfS0_S0_S0_S0_S0_PfS1_iii --------------------------
	.section	.nv.constant0._Z12lstm_forwardPKfS0_S0_S0_S0_S0_PfS1_iii,"a",@progbits
	.sectionflags	@""
	.align	4
.nv.constant0._Z12lstm_forwardPKfS0_S0_S0_S0_S0_PfS1_iii:
	.zero		972


//--------------------- SYMBOLS --------------------------

	.type		.nv.reservedSmem.offset0,@object
	.size		.nv.reservedSmem.offset0,0x4
